//
// Generated by NVIDIA NVVM Compiler
//
// Compiler Build ID: CL-36424714
// Cuda compilation tools, release 13.0, V13.0.88
// Based on NVVM 20.0.0
//

.version 9.0
.target sm_100
.address_size 64

	// .globl	_Z14MatrixMultiplyPfS_S_
.func  (.param .align 16 .b8 func_retval0[16]) __internal_trig_reduction_slowpathd
(
	.param .b64 __internal_trig_reduction_slowpathd_param_0
)
;
// _ZZ3dftPdS_S_E5cache has been demoted
// _ZZ3fftPdS_S_E5cache has been demoted
.global .align 8 .b8 __cudart_i2opi_d[144] = {8, 93, 141, 31, 177, 95, 251, 107, 234, 146, 82, 138, 247, 57, 7, 61, 123, 241, 229, 235, 199, 186, 39, 117, 45, 234, 95, 158, 102, 63, 70, 79, 183, 9, 203, 39, 207, 126, 54, 109, 31, 109, 10, 90, 139, 17, 47, 239, 15, 152, 5, 222, 255, 151, 248, 31, 59, 40, 249, 189, 139, 95, 132, 156, 244, 57, 83, 131, 57, 214, 145, 57, 65, 126, 95, 180, 38, 112, 156, 233, 132, 68, 187, 46, 245, 53, 130, 232, 62, 167, 41, 177, 28, 235, 29, 254, 28, 146, 209, 9, 234, 46, 73, 6, 224, 210, 77, 66, 58, 110, 36, 183, 97, 197, 187, 222, 171, 99, 81, 254, 65, 144, 67, 60, 153, 149, 98, 219, 192, 221, 52, 245, 209, 87, 39, 252, 41, 21, 68, 78, 110, 131, 249, 162};
.global .align 16 .b8 __cudart_sin_cos_coeffs[128] = {70, 210, 176, 44, 241, 229, 90, 190, 146, 227, 172, 105, 227, 29, 199, 62, 161, 98, 219, 25, 160, 1, 42, 191, 24, 8, 17, 17, 17, 17, 129, 63, 84, 85, 85, 85, 85, 85, 197, 191, 0, 0, 0, 0, 0, 0, 0, 0, 0, 0, 0, 0, 0, 0, 0, 0, 100, 129, 253, 32, 131, 255, 168, 189, 40, 133, 239, 193, 167, 238, 33, 62, 217, 230, 6, 142, 79, 126, 146, 190, 233, 188, 221, 25, 160, 1, 250, 62, 71, 93, 193, 22, 108, 193, 86, 191, 81, 85, 85, 85, 85, 85, 165, 63, 0, 0, 0, 0, 0, 0, 224, 191, 0, 0, 0, 0, 0, 0, 240, 63};

.visible .entry _Z14MatrixMultiplyPfS_S_(
	.param .u64 .ptr .align 1 _Z14MatrixMultiplyPfS_S__param_0,
	.param .u64 .ptr .align 1 _Z14MatrixMultiplyPfS_S__param_1,
	.param .u64 .ptr .align 1 _Z14MatrixMultiplyPfS_S__param_2
)
{
	.reg .b32 	%r<5>;
	.reg .b32 	%f<25>;
	.reg .b64 	%rd<13>;

	ld.param.u64 	%rd1, [_Z14MatrixMultiplyPfS_S__param_0];
	ld.param.u64 	%rd2, [_Z14MatrixMultiplyPfS_S__param_1];
	ld.param.u64 	%rd3, [_Z14MatrixMultiplyPfS_S__param_2];
	mov.u32 	%r1, %tid.y;
	shl.b32 	%r2, %r1, 3;
	mov.u32 	%r3, %tid.x;
	cvta.to.global.u64 	%rd4, %rd1;
	cvta.to.global.u64 	%rd5, %rd2;
	mul.wide.u32 	%rd6, %r2, 4;
	add.s64 	%rd7, %rd4, %rd6;
	ld.global.f32 	%f1, [%rd7];
	mul.wide.u32 	%rd8, %r3, 4;
	add.s64 	%rd9, %rd5, %rd8;
	ld.global.f32 	%f2, [%rd9];
	fma.rn.f32 	%f3, %f1, %f2, 0f00000000;
	ld.global.f32 	%f4, [%rd7+4];
	ld.global.f32 	%f5, [%rd9+32];
	fma.rn.f32 	%f6, %f4, %f5, %f3;
	ld.global.f32 	%f7, [%rd7+8];
	ld.global.f32 	%f8, [%rd9+64];
	fma.rn.f32 	%f9, %f7, %f8, %f6;
	ld.global.f32 	%f10, [%rd7+12];
	ld.global.f32 	%f11, [%rd9+96];
	fma.rn.f32 	%f12, %f10, %f11, %f9;
	ld.global.f32 	%f13, [%rd7+16];
	ld.global.f32 	%f14, [%rd9+128];
	fma.rn.f32 	%f15, %f13, %f14, %f12;
	ld.global.f32 	%f16, [%rd7+20];
	ld.global.f32 	%f17, [%rd9+160];
	fma.rn.f32 	%f18, %f16, %f17, %f15;
	ld.global.f32 	%f19, [%rd7+24];
	ld.global.f32 	%f20, [%rd9+192];
	fma.rn.f32 	%f21, %f19, %f20, %f18;
	ld.global.f32 	%f22, [%rd7+28];
	ld.global.f32 	%f23, [%rd9+224];
	fma.rn.f32 	%f24, %f22, %f23, %f21;
	cvta.to.global.u64 	%rd10, %rd3;
	add.s32 	%r4, %r2, %r3;
	mul.wide.u32 	%rd11, %r4, 4;
	add.s64 	%rd12, %rd10, %rd11;
	st.global.f32 	[%rd12], %f24;
	ret;

}
	// .globl	_Z3dftPdS_S_
.visible .entry _Z3dftPdS_S_(
	.param .u64 .ptr .align 1 _Z3dftPdS_S__param_0,
	.param .u64 .ptr .align 1 _Z3dftPdS_S__param_1,
	.param .u64 .ptr .align 1 _Z3dftPdS_S__param_2
)
{
	.reg .pred 	%p<14>;
	.reg .b32 	%r<42>;
	.reg .b64 	%rd<20>;
	.reg .b64 	%fd<87>;
	// demoted variable
	.shared .align 8 .b8 _ZZ3dftPdS_S_E5cache[112];
	ld.param.u64 	%rd1, [_Z3dftPdS_S__param_0];
	ld.param.u64 	%rd2, [_Z3dftPdS_S__param_1];
	ld.param.u64 	%rd3, [_Z3dftPdS_S__param_2];
	mov.u32 	%r1, %tid.x;
	mov.u32 	%r2, %ctaid.x;
	or.b32  	%r17, %r1, %r2;
	and.b32  	%r18, %r17, 2147483640;
	setp.ne.s32 	%p1, %r18, 0;
	mov.f64 	%fd85, 0d0000000000000000;
	mov.f64 	%fd86, %fd85;
	@%p1 bra 	$L__BB1_11;
	cvta.to.global.u64 	%rd4, %rd1;
	mul.wide.u32 	%rd5, %r1, 8;
	add.s64 	%rd6, %rd4, %rd5;
	ld.global.f64 	%fd1, [%rd6];
	mul.lo.s32 	%r19, %r1, %r2;
	cvt.rn.f64.u32 	%fd17, %r19;
	mul.f64 	%fd18, %fd17, 0d401921FB54442D18;
	mul.f64 	%fd2, %fd18, 0d3FC0000000000000;
	setp.neu.f64 	%p2, %fd2, 0d7FF0000000000000;
	@%p2 bra 	$L__BB1_3;
	mov.f64 	%fd24, 0d0000000000000000;
	mov.f64 	%fd25, 0d7FF0000000000000;
	mul.rn.f64 	%fd83, %fd25, %fd24;
	mov.b32 	%r39, 1;
	bra.uni 	$L__BB1_6;
$L__BB1_3:
	mul.f64 	%fd19, %fd2, 0d3FE45F306DC9C883;
	cvt.rni.s32.f64 	%r38, %fd19;
	cvt.rn.f64.s32 	%fd20, %r38;
	fma.rn.f64 	%fd21, %fd20, 0dBFF921FB54442D18, %fd2;
	fma.rn.f64 	%fd22, %fd20, 0dBC91A62633145C00, %fd21;
	fma.rn.f64 	%fd83, %fd20, 0dB97B839A252049C0, %fd22;
	setp.ltu.f64 	%p3, %fd2, 0d41E0000000000000;
	@%p3 bra 	$L__BB1_5;
	{ // callseq 0, 0
	.param .b64 param0;
	st.param.f64 	[param0], %fd2;
	.param .align 16 .b8 retval0[16];
	call.uni (retval0), 
	__internal_trig_reduction_slowpathd, 
	(
	param0
	);
	ld.param.f64 	%fd83, [retval0];
	ld.param.b32 	%r38, [retval0+8];
	} // callseq 0
$L__BB1_5:
	add.s32 	%r39, %r38, 1;
$L__BB1_6:
	setp.neu.f64 	%p4, %fd2, 0d7FF0000000000000;
	shl.b32 	%r22, %r39, 6;
	cvt.u64.u32 	%rd7, %r22;
	and.b64  	%rd8, %rd7, 64;
	mov.u64 	%rd9, __cudart_sin_cos_coeffs;
	add.s64 	%rd10, %rd9, %rd8;
	mul.rn.f64 	%fd26, %fd83, %fd83;
	and.b32  	%r23, %r39, 1;
	setp.eq.b32 	%p5, %r23, 1;
	selp.f64 	%fd27, 0dBDA8FF8320FD8164, 0d3DE5DB65F9785EBA, %p5;
	ld.global.nc.v2.f64 	{%fd28, %fd29}, [%rd10];
	fma.rn.f64 	%fd30, %fd27, %fd26, %fd28;
	fma.rn.f64 	%fd31, %fd30, %fd26, %fd29;
	ld.global.nc.v2.f64 	{%fd32, %fd33}, [%rd10+16];
	fma.rn.f64 	%fd34, %fd31, %fd26, %fd32;
	fma.rn.f64 	%fd35, %fd34, %fd26, %fd33;
	ld.global.nc.v2.f64 	{%fd36, %fd37}, [%rd10+32];
	fma.rn.f64 	%fd38, %fd35, %fd26, %fd36;
	fma.rn.f64 	%fd39, %fd38, %fd26, %fd37;
	fma.rn.f64 	%fd40, %fd39, %fd83, %fd83;
	fma.rn.f64 	%fd41, %fd39, %fd26, 0d3FF0000000000000;
	selp.f64 	%fd42, %fd41, %fd40, %p5;
	and.b32  	%r24, %r39, 2;
	setp.eq.s32 	%p6, %r24, 0;
	mov.f64 	%fd43, 0d0000000000000000;
	sub.f64 	%fd44, %fd43, %fd42;
	selp.f64 	%fd45, %fd42, %fd44, %p6;
	fma.rn.f64 	%fd85, %fd1, %fd45, 0d0000000000000000;
	@%p4 bra 	$L__BB1_8;
	mov.f64 	%fd51, 0d0000000000000000;
	mov.f64 	%fd52, 0d7FF0000000000000;
	mul.rn.f64 	%fd84, %fd52, %fd51;
	mov.b32 	%r40, 0;
	bra.uni 	$L__BB1_10;
$L__BB1_8:
	mul.f64 	%fd46, %fd2, 0d3FE45F306DC9C883;
	cvt.rni.s32.f64 	%r40, %fd46;
	cvt.rn.f64.s32 	%fd47, %r40;
	fma.rn.f64 	%fd48, %fd47, 0dBFF921FB54442D18, %fd2;
	fma.rn.f64 	%fd49, %fd47, 0dBC91A62633145C00, %fd48;
	fma.rn.f64 	%fd84, %fd47, 0dB97B839A252049C0, %fd49;
	setp.ltu.f64 	%p7, %fd2, 0d41E0000000000000;
	@%p7 bra 	$L__BB1_10;
	{ // callseq 1, 0
	.param .b64 param0;
	st.param.f64 	[param0], %fd2;
	.param .align 16 .b8 retval0[16];
	call.uni (retval0), 
	__internal_trig_reduction_slowpathd, 
	(
	param0
	);
	ld.param.f64 	%fd84, [retval0];
	ld.param.b32 	%r40, [retval0+8];
	} // callseq 1
$L__BB1_10:
	shl.b32 	%r27, %r40, 6;
	cvt.u64.u32 	%rd11, %r27;
	and.b64  	%rd12, %rd11, 64;
	add.s64 	%rd14, %rd9, %rd12;
	mul.rn.f64 	%fd53, %fd84, %fd84;
	and.b32  	%r28, %r40, 1;
	setp.eq.b32 	%p8, %r28, 1;
	selp.f64 	%fd54, 0dBDA8FF8320FD8164, 0d3DE5DB65F9785EBA, %p8;
	ld.global.nc.v2.f64 	{%fd55, %fd56}, [%rd14];
	fma.rn.f64 	%fd57, %fd54, %fd53, %fd55;
	fma.rn.f64 	%fd58, %fd57, %fd53, %fd56;
	ld.global.nc.v2.f64 	{%fd59, %fd60}, [%rd14+16];
	fma.rn.f64 	%fd61, %fd58, %fd53, %fd59;
	fma.rn.f64 	%fd62, %fd61, %fd53, %fd60;
	ld.global.nc.v2.f64 	{%fd63, %fd64}, [%rd14+32];
	fma.rn.f64 	%fd65, %fd62, %fd53, %fd63;
	fma.rn.f64 	%fd66, %fd65, %fd53, %fd64;
	fma.rn.f64 	%fd67, %fd66, %fd84, %fd84;
	fma.rn.f64 	%fd68, %fd66, %fd53, 0d3FF0000000000000;
	selp.f64 	%fd69, %fd68, %fd67, %p8;
	and.b32  	%r29, %r40, 2;
	setp.eq.s32 	%p9, %r29, 0;
	mov.f64 	%fd70, 0d0000000000000000;
	sub.f64 	%fd71, %fd70, %fd69;
	selp.f64 	%fd72, %fd69, %fd71, %p9;
	mul.f64 	%fd73, %fd1, %fd72;
	sub.f64 	%fd86, %fd70, %fd73;
$L__BB1_11:
	shl.b32 	%r30, %r1, 3;
	mov.u32 	%r31, _ZZ3dftPdS_S_E5cache;
	add.s32 	%r11, %r31, %r30;
	st.shared.f64 	[%r11], %fd85;
	mov.u32 	%r41, %ntid.x;
	shl.b32 	%r13, %r41, 3;
	add.s32 	%r14, %r11, %r13;
	st.shared.f64 	[%r14], %fd86;
	bar.sync 	0;
	setp.lt.u32 	%p10, %r41, 2;
	@%p10 bra 	$L__BB1_15;
$L__BB1_12:
	shr.u32 	%r16, %r41, 1;
	setp.ge.u32 	%p11, %r1, %r16;
	@%p11 bra 	$L__BB1_14;
	shl.b32 	%r32, %r16, 3;
	add.s32 	%r33, %r11, %r32;
	ld.shared.f64 	%fd74, [%r33];
	ld.shared.f64 	%fd75, [%r11];
	add.f64 	%fd76, %fd74, %fd75;
	st.shared.f64 	[%r11], %fd76;
	add.s32 	%r34, %r33, %r13;
	ld.shared.f64 	%fd77, [%r34];
	ld.shared.f64 	%fd78, [%r14];
	add.f64 	%fd79, %fd77, %fd78;
	st.shared.f64 	[%r14], %fd79;
$L__BB1_14:
	bar.sync 	0;
	setp.gt.u32 	%p12, %r41, 3;
	mov.u32 	%r41, %r16;
	@%p12 bra 	$L__BB1_12;
$L__BB1_15:
	setp.ne.s32 	%p13, %r1, 0;
	@%p13 bra 	$L__BB1_17;
	ld.shared.f64 	%fd80, [_ZZ3dftPdS_S_E5cache];
	cvta.to.global.u64 	%rd15, %rd2;
	mul.wide.u32 	%rd16, %r2, 8;
	add.s64 	%rd17, %rd15, %rd16;
	st.global.f64 	[%rd17], %fd80;
	add.s32 	%r37, %r31, %r13;
	ld.shared.f64 	%fd81, [%r37];
	cvta.to.global.u64 	%rd18, %rd3;
	add.s64 	%rd19, %rd18, %rd16;
	st.global.f64 	[%rd19], %fd81;
$L__BB1_17:
	ret;

}
	// .globl	_Z3fftPdS_S_
.visible .entry _Z3fftPdS_S_(
	.param .u64 .ptr .align 1 _Z3fftPdS_S__param_0,
	.param .u64 .ptr .align 1 _Z3fftPdS_S__param_1,
	.param .u64 .ptr .align 1 _Z3fftPdS_S__param_2
)
{
	.reg .pred 	%p<14>;
	.reg .b32 	%r<48>;
	.reg .b32 	%f<47>;
	.reg .b64 	%rd<17>;
	.reg .b64 	%fd<56>;
	// demoted variable
	.shared .align 8 .b8 _ZZ3fftPdS_S_E5cache[192];
	ld.param.u64 	%rd3, [_Z3fftPdS_S__param_0];
	ld.param.u64 	%rd2, [_Z3fftPdS_S__param_1];
	cvta.to.global.u64 	%rd1, %rd3;
	mov.u32 	%r1, %tid.x;
	mov.u32 	%r2, %tid.y;
	setp.ne.s32 	%p1, %r1, 2;
	mad.lo.s32 	%r14, %r2, 3, %r1;
	shl.b32 	%r15, %r14, 3;
	mov.u32 	%r16, _ZZ3fftPdS_S_E5cache;
	add.s32 	%r3, %r16, %r15;
	@%p1 bra 	$L__BB2_4;
	brev.b32 	%r40, %r2;
	shr.u32 	%r4, %r40, 29;
	and.b32  	%r41, %r2, 1;
	setp.eq.b32 	%p13, %r41, 1;
	@%p13 bra 	$L__BB2_3;
	mul.wide.u32 	%rd12, %r4, 8;
	add.s64 	%rd13, %rd1, %rd12;
	ld.global.f64 	%fd50, [%rd13];
	ld.global.f64 	%fd51, [%rd13+32];
	add.f64 	%fd55, %fd50, %fd51;
	bra.uni 	$L__BB2_18;
$L__BB2_3:
	add.s32 	%r42, %r4, -4;
	mul.wide.u32 	%rd8, %r42, 8;
	add.s64 	%rd9, %rd1, %rd8;
	ld.global.f64 	%fd48, [%rd9];
	mul.wide.u32 	%rd10, %r4, 8;
	add.s64 	%rd11, %rd1, %rd10;
	ld.global.f64 	%fd49, [%rd11];
	sub.f64 	%fd55, %fd48, %fd49;
	bra.uni 	$L__BB2_18;
$L__BB2_4:
	cvt.rn.f32.u32 	%f1, %r1;
	setp.eq.s32 	%p2, %r1, 0;
	mov.f32 	%f46, 0f3F800000;
	@%p2 bra 	$L__BB2_7;
	mov.f32 	%f7, 0f00000000;
	mov.f32 	%f8, 0f3F000000;
	mul.rn.f32 	%f9, %f8, %f7;
	mov.f32 	%f10, 0f3DF6384F;
	mul.rn.f32 	%f11, %f10, %f7;
	mul.f32 	%f12, %f11, 0f40400000;
	fma.rn.f32 	%f13, %f9, 0f3FB8AA3B, 0f00000000;
	add.f32 	%f14, %f13, 0f00000000;
	fma.rn.f32 	%f15, %f12, %f9, %f14;
	fma.rn.f32 	%f16, %f11, 0f00000000, %f15;
	mov.f32 	%f17, 0f3F800000;
	add.rn.f32 	%f18, %f17, %f16;
	mul.rn.f32 	%f19, %f18, %f1;
	cvt.rni.f32.f32 	%f20, %f19;
	sub.f32 	%f21, %f19, %f20;
	neg.f32 	%f22, %f19;
	fma.rn.f32 	%f23, %f18, %f1, %f22;
	mov.f32 	%f24, 0fBF800000;
	add.rn.f32 	%f25, %f18, %f24;
	neg.f32 	%f26, %f25;
	add.rn.f32 	%f27, %f16, %f26;
	fma.rn.f32 	%f28, %f27, %f1, %f23;
	add.f32 	%f29, %f21, %f28;
	setp.gt.f32 	%p3, %f20, 0f00000000;
	selp.b32 	%r17, 0, -2097152000, %p3;
	abs.f32 	%f30, %f1;
	setp.num.f32 	%p4, %f30, %f30;
	setp.lt.f32 	%p5, %f19, 0f00000000;
	selp.f32 	%f31, 0f00000000, 0f7F800000, %p5;
	abs.f32 	%f32, %f19;
	setp.gt.f32 	%p6, %f32, 0f43180000;
	cvt.rzi.s32.f32 	%r18, %f20;
	shl.b32 	%r19, %r18, 23;
	sub.s32 	%r20, %r19, %r17;
	mov.b32 	%f33, %r20;
	add.s32 	%r21, %r17, 2130706432;
	mov.b32 	%f34, %r21;
	fma.rn.f32 	%f35, %f29, 0f391FCB8E, 0f3AAF85ED;
	fma.rn.f32 	%f36, %f35, %f29, 0f3C1D9856;
	fma.rn.f32 	%f37, %f36, %f29, 0f3D6357BB;
	fma.rn.f32 	%f38, %f37, %f29, 0f3E75FDEC;
	fma.rn.f32 	%f39, %f38, %f29, 0f3F317218;
	fma.rn.f32 	%f40, %f39, %f29, 0f3F800000;
	mul.f32 	%f41, %f40, %f34;
	mul.f32 	%f42, %f41, %f33;
	selp.f32 	%f46, %f31, %f42, %p6;
	@%p4 bra 	$L__BB2_7;
	mov.f32 	%f43, 0f40000000;
	add.rn.f32 	%f46, %f43, %f1;
$L__BB2_7:
	mov.f32 	%f44, 0f41000000;
	div.rn.f32 	%f45, %f44, %f46;
	cvt.rzi.s32.f32 	%r22, %f45;
	shr.u32 	%r23, %r22, 31;
	add.s32 	%r24, %r22, %r23;
	shr.s32 	%r5, %r24, 1;
	setp.ge.s32 	%p7, %r2, %r5;
	@%p7 bra 	$L__BB2_9;
	add.s32 	%r45, %r5, %r2;
	bra.uni 	$L__BB2_10;
$L__BB2_9:
	rem.s32 	%r45, %r2, %r5;
$L__BB2_10:
	mul.lo.s32 	%r25, %r1, %r2;
	cvt.rn.f64.u32 	%fd12, %r25;
	mul.f64 	%fd13, %fd12, 0d401921FB54442D18;
	mul.f64 	%fd3, %fd13, 0d3FC0000000000000;
	setp.neu.f64 	%p8, %fd3, 0d7FF0000000000000;
	@%p8 bra 	$L__BB2_12;
	mov.f64 	%fd19, 0d0000000000000000;
	mov.f64 	%fd20, 0d7FF0000000000000;
	mul.rn.f64 	%fd54, %fd20, %fd19;
	mov.b32 	%r47, 1;
	bra.uni 	$L__BB2_15;
$L__BB2_12:
	mul.f64 	%fd14, %fd3, 0d3FE45F306DC9C883;
	cvt.rni.s32.f64 	%r46, %fd14;
	cvt.rn.f64.s32 	%fd15, %r46;
	fma.rn.f64 	%fd16, %fd15, 0dBFF921FB54442D18, %fd3;
	fma.rn.f64 	%fd17, %fd15, 0dBC91A62633145C00, %fd16;
	fma.rn.f64 	%fd54, %fd15, 0dB97B839A252049C0, %fd17;
	setp.ltu.f64 	%p9, %fd3, 0d41E0000000000000;
	@%p9 bra 	$L__BB2_14;
	{ // callseq 2, 0
	.param .b64 param0;
	st.param.f64 	[param0], %fd3;
	.param .align 16 .b8 retval0[16];
	call.uni (retval0), 
	__internal_trig_reduction_slowpathd, 
	(
	param0
	);
	ld.param.f64 	%fd54, [retval0];
	ld.param.b32 	%r46, [retval0+8];
	} // callseq 2
$L__BB2_14:
	add.s32 	%r47, %r46, 1;
$L__BB2_15:
	shl.b32 	%r28, %r47, 6;
	cvt.u64.u32 	%rd4, %r28;
	and.b64  	%rd5, %rd4, 64;
	mov.u64 	%rd6, __cudart_sin_cos_coeffs;
	add.s64 	%rd7, %rd6, %rd5;
	mul.rn.f64 	%fd21, %fd54, %fd54;
	and.b32  	%r29, %r47, 1;
	setp.eq.b32 	%p10, %r29, 1;
	selp.f64 	%fd22, 0dBDA8FF8320FD8164, 0d3DE5DB65F9785EBA, %p10;
	ld.global.nc.v2.f64 	{%fd23, %fd24}, [%rd7];
	fma.rn.f64 	%fd25, %fd22, %fd21, %fd23;
	fma.rn.f64 	%fd26, %fd25, %fd21, %fd24;
	ld.global.nc.v2.f64 	{%fd27, %fd28}, [%rd7+16];
	fma.rn.f64 	%fd29, %fd26, %fd21, %fd27;
	fma.rn.f64 	%fd30, %fd29, %fd21, %fd28;
	ld.global.nc.v2.f64 	{%fd31, %fd32}, [%rd7+32];
	fma.rn.f64 	%fd33, %fd30, %fd21, %fd31;
	fma.rn.f64 	%fd34, %fd33, %fd21, %fd32;
	fma.rn.f64 	%fd35, %fd34, %fd54, %fd54;
	fma.rn.f64 	%fd36, %fd34, %fd21, 0d3FF0000000000000;
	selp.f64 	%fd37, %fd36, %fd35, %p10;
	and.b32  	%r30, %r47, 2;
	setp.eq.s32 	%p11, %r30, 0;
	mov.f64 	%fd38, 0d0000000000000000;
	sub.f64 	%fd39, %fd38, %fd37;
	selp.f64 	%fd40, %fd37, %fd39, %p11;
	cvt.rn.f32.f64 	%f5, %fd40;
	bar.sync 	0;
	and.b32  	%r31, %r2, 1;
	setp.eq.b32 	%p12, %r31, 1;
	@%p12 bra 	$L__BB2_17;
	ld.shared.f64 	%fd45, [%r3+8];
	mad.lo.s32 	%r36, %r45, 3, %r1;
	shl.b32 	%r37, %r36, 3;
	add.s32 	%r39, %r16, %r37;
	ld.shared.f64 	%fd46, [%r39+8];
	cvt.f64.f32 	%fd47, %f5;
	fma.rn.f64 	%fd55, %fd46, %fd47, %fd45;
	bra.uni 	$L__BB2_18;
$L__BB2_17:
	ld.shared.f64 	%fd41, [%r3+8];
	mad.lo.s32 	%r32, %r45, 3, %r1;
	shl.b32 	%r33, %r32, 3;
	add.s32 	%r35, %r16, %r33;
	ld.shared.f64 	%fd42, [%r35+8];
	cvt.f64.f32 	%fd43, %f5;
	mul.f64 	%fd44, %fd42, %fd43;
	sub.f64 	%fd55, %fd41, %fd44;
$L__BB2_18:
	cvta.to.global.u64 	%rd14, %rd2;
	st.shared.f64 	[%r3], %fd55;
	mad.lo.s32 	%r44, %r2, 24, %r16;
	ld.shared.f64 	%fd52, [%r44];
	mul.wide.u32 	%rd15, %r2, 8;
	add.s64 	%rd16, %rd14, %rd15;
	st.global.f64 	[%rd16], %fd52;
	bar.sync 	0;
	ret;

}
.func  (.param .align 16 .b8 func_retval0[16]) __internal_trig_reduction_slowpathd(
	.param .b64 __internal_trig_reduction_slowpathd_param_0
)
{
	.local .align 8 .b8 	__local_depot3[40];
	.reg .b64 	%SP;
	.reg .b64 	%SPL;
	.reg .pred 	%p<10>;
	.reg .b32 	%r<47>;
	.reg .b64 	%rd<74>;
	.reg .b64 	%fd<5>;

	mov.u64 	%SPL, __local_depot3;
	ld.param.f64 	%fd4, [__internal_trig_reduction_slowpathd_param_0];
	add.u64 	%rd1, %SPL, 0;
	{
	.reg .b32 %temp; 
	mov.b64 	{%temp, %r1}, %fd4;
	}
	shr.u32 	%r2, %r1, 20;
	and.b32  	%r3, %r2, 2047;
	setp.eq.s32 	%p1, %r3, 2047;
	mov.b32 	%r46, 0;
	@%p1 bra 	$L__BB3_9;
	add.s32 	%r20, %r3, -1024;
	mov.b64 	%rd20, %fd4;
	shl.b64 	%rd2, %rd20, 11;
	shr.u32 	%r4, %r20, 6;
	sub.s32 	%r45, 15, %r4;
	sub.s32 	%r21, 19, %r4;
	setp.lt.u32 	%p2, %r20, 128;
	selp.b32 	%r6, 18, %r21, %p2;
	setp.ge.s32 	%p3, %r45, %r6;
	mov.b64 	%rd70, 0;
	@%p3 bra 	$L__BB3_4;
	add.s32 	%r23, %r6, %r4;
	neg.s32 	%r43, %r23;
	or.b64  	%rd3, %rd2, -9223372036854775808;
	mov.b64 	%rd70, 0;
	mov.b32 	%r42, 0;
	mov.u64 	%rd25, __cudart_i2opi_d;
	mov.u32 	%r44, %r45;
$L__BB3_3:
	.pragma "nounroll";
	mul.wide.s32 	%rd22, %r42, 8;
	add.s64 	%rd23, %rd1, %rd22;
	mul.wide.s32 	%rd24, %r44, 8;
	add.s64 	%rd26, %rd25, %rd24;
	ld.global.nc.u64 	%rd27, [%rd26];
	{
	.reg .u32 %r0, %r1, %r2, %r3, %alo, %ahi, %blo, %bhi, %clo, %chi;
	mov.b64 	{%alo,%ahi}, %rd27;
	mov.b64 	{%blo,%bhi}, %rd3;
	mov.b64 	{%clo,%chi}, %rd70;
	mad.lo.cc.u32 	%r0, %alo, %blo, %clo;
	madc.hi.cc.u32 	%r1, %alo, %blo, %chi;
	madc.hi.u32 	%r2, %alo, %bhi, 0;
	mad.lo.cc.u32 	%r1, %alo, %bhi, %r1;
	madc.hi.cc.u32 	%r2, %ahi, %blo, %r2;
	madc.hi.u32 	%r3, %ahi, %bhi, 0;
	mad.lo.cc.u32 	%r1, %ahi, %blo, %r1;
	madc.lo.cc.u32 	%r2, %ahi, %bhi, %r2;
	addc.u32 	%r3, %r3, 0;
	mov.b64 	%rd28, {%r0,%r1};
	mov.b64 	%rd70, {%r2,%r3};
	}
	st.local.u64 	[%rd23], %rd28;
	add.s32 	%r44, %r44, 1;
	add.s32 	%r43, %r43, 1;
	add.s32 	%r42, %r42, 1;
	setp.ne.s32 	%p4, %r43, -15;
	mov.u32 	%r45, %r6;
	@%p4 bra 	$L__BB3_3;
$L__BB3_4:
	cvt.s64.s32 	%rd29, %r45;
	cvt.u64.u32 	%rd30, %r4;
	add.s64 	%rd31, %rd30, %rd29;
	shl.b64 	%rd32, %rd31, 3;
	add.s64 	%rd33, %rd1, %rd32;
	st.local.u64 	[%rd33+-120], %rd70;
	and.b32  	%r15, %r2, 63;
	ld.local.u64 	%rd72, [%rd1+16];
	ld.local.u64 	%rd71, [%rd1+24];
	setp.eq.s32 	%p5, %r15, 0;
	@%p5 bra 	$L__BB3_6;
	shl.b64 	%rd34, %rd71, %r15;
	shr.u64 	%rd35, %rd72, 1;
	xor.b32  	%r24, %r15, 63;
	shr.u64 	%rd36, %rd35, %r24;
	or.b64  	%rd71, %rd34, %rd36;
	ld.local.u64 	%rd37, [%rd1+8];
	shl.b64 	%rd38, %rd72, %r15;
	shr.u64 	%rd39, %rd37, 1;
	shr.u64 	%rd40, %rd39, %r24;
	or.b64  	%rd72, %rd38, %rd40;
$L__BB3_6:
	and.b32  	%r25, %r1, -2147483648;
	shr.u64 	%rd41, %rd71, 62;
	cvt.u32.u64 	%r26, %rd41;
	mov.b64 	{%r27, %r28}, %rd71;
	mov.b64 	{%r29, %r30}, %rd72;
	shf.l.wrap.b32 	%r31, %r30, %r27, 2;
	shf.l.wrap.b32 	%r32, %r27, %r28, 2;
	mov.b64 	%rd42, {%r31, %r32};
	shl.b64 	%rd43, %rd72, 2;
	shr.u64 	%rd44, %rd42, 63;
	cvt.u32.u64 	%r33, %rd44;
	add.s32 	%r34, %r33, %r26;
	setp.eq.s32 	%p6, %r25, 0;
	neg.s32 	%r35, %r34;
	selp.b32 	%r46, %r34, %r35, %p6;
	setp.gt.s64 	%p7, %rd42, -1;
	mov.b64 	%rd45, 0;
	{
	.reg .u32 %r0, %r1, %r2, %r3, %a0, %a1, %a2, %a3, %b0, %b1, %b2, %b3;
	mov.b64 	{%a0,%a1}, %rd45;
	mov.b64 	{%a2,%a3}, %rd45;
	mov.b64 	{%b0,%b1}, %rd43;
	mov.b64 	{%b2,%b3}, %rd42;
	sub.cc.u32 	%r0, %a0, %b0;
	subc.cc.u32 	%r1, %a1, %b1;
	subc.cc.u32 	%r2, %a2, %b2;
	subc.u32 	%r3, %a3, %b3;
	mov.b64 	%rd46, {%r0,%r1};
	mov.b64 	%rd47, {%r2,%r3};
	}
	xor.b32  	%r36, %r25, -2147483648;
	selp.b64 	%rd73, %rd42, %rd47, %p7;
	selp.b64 	%rd14, %rd43, %rd46, %p7;
	selp.b32 	%r17, %r25, %r36, %p7;
	clz.b64 	%r37, %rd73;
	cvt.u64.u32 	%rd15, %r37;
	setp.eq.s32 	%p8, %r37, 0;
	@%p8 bra 	$L__BB3_8;
	cvt.u32.u64 	%r38, %rd15;
	and.b32  	%r39, %r38, 63;
	shl.b64 	%rd48, %rd73, %r39;
	shr.u64 	%rd49, %rd14, 1;
	not.b32 	%r40, %r38;
	and.b32  	%r41, %r40, 63;
	shr.u64 	%rd50, %rd49, %r41;
	or.b64  	%rd73, %rd48, %rd50;
$L__BB3_8:
	mov.b64 	%rd51, -3958705157555305931;
	{
	.reg .u32 %r0, %r1, %r2, %r3, %alo, %ahi, %blo, %bhi;
	mov.b64 	{%alo,%ahi}, %rd73;
	mov.b64 	{%blo,%bhi}, %rd51;
	mul.lo.u32 	%r0, %alo, %blo;
	mul.hi.u32 	%r1, %alo, %blo;
	mad.lo.cc.u32 	%r1, %alo, %bhi, %r1;
	madc.hi.u32 	%r2, %alo, %bhi, 0;
	mad.lo.cc.u32 	%r1, %ahi, %blo, %r1;
	madc.hi.cc.u32 	%r2, %ahi, %blo, %r2;
	madc.hi.u32 	%r3, %ahi, %bhi, 0;
	mad.lo.cc.u32 	%r2, %ahi, %bhi, %r2;
	addc.u32 	%r3, %r3, 0;
	mov.b64 	%rd52, {%r0,%r1};
	mov.b64 	%rd53, {%r2,%r3};
	}
	setp.gt.s64 	%p9, %rd53, 0;
	{
	.reg .u32 %r0, %r1, %r2, %r3, %a0, %a1, %a2, %a3, %b0, %b1, %b2, %b3;
	mov.b64 	{%a0,%a1}, %rd52;
	mov.b64 	{%a2,%a3}, %rd53;
	mov.b64 	{%b0,%b1}, %rd52;
	mov.b64 	{%b2,%b3}, %rd53;
	add.cc.u32 	%r0, %a0, %b0;
	addc.cc.u32 	%r1, %a1, %b1;
	addc.cc.u32 	%r2, %a2, %b2;
	addc.u32 	%r3, %a3, %b3;
	mov.b64 	%rd54, {%r0,%r1};
	mov.b64 	%rd55, {%r2,%r3};
	}
	selp.b64 	%rd56, %rd55, %rd53, %p9;
	selp.s64 	%rd57, -1, 0, %p9;
	sub.s64 	%rd58, %rd57, %rd15;
	cvt.u64.u32 	%rd59, %r17;
	shl.b64 	%rd60, %rd59, 32;
	add.s64 	%rd61, %rd56, 1;
	shr.u64 	%rd62, %rd61, 10;
	add.s64 	%rd63, %rd62, 1;
	shr.u64 	%rd64, %rd63, 1;
	shl.b64 	%rd65, %rd58, 52;
	add.s64 	%rd66, %rd65, %rd64;
	add.s64 	%rd67, %rd66, 4602678819172646912;
	or.b64  	%rd68, %rd67, %rd60;
	mov.b64 	%fd4, %rd68;
$L__BB3_9:
	st.param.f64 	[func_retval0], %fd4;
	st.param.b32 	[func_retval0+8], %r46;
	ret;

}


// ===== COMPILED SASS (sm_100) =====

	.target	sm_100

	.elftype	@"ET_EXEC"


//--------------------- .note.nv.tkinfo           --------------------------
	.section	.note.nv.tkinfo,"",@"SHT_NOTE"
	.sectionflags	@"SHF_NOTE_NV_TKINFO"
	.tkinfo
        /*0018*/ 	.word	0x00000002
        /*0030*/ 	.string	""
        /*0030*/ 	.string	"ptxas"
        /*0030*/ 	.string	"Cuda compilation tools, release 13.0, V13.0.88"
        /*0030*/ 	.string	"Build cuda_13.0.r13.0/compiler.36424714_0"
        /*0030*/ 	.string	"-arch sm_100 -m 64 "



//--------------------- .note.nv.cuinfo           --------------------------
	.section	.note.nv.cuinfo,"",@"SHT_NOTE"
	.sectionflags	@"SHF_NOTE_NV_CUINFO"
        /*0018*/ 	.short	0x0002
        /*001a*/ 	.short	0x0064
        /*001c*/ 	.short	0x0082
	.zero		2


//--------------------- .nv.info                  --------------------------
	.section	.nv.info,"",@"SHT_CUDA_INFO"
	.align	4


	//----- nvinfo : EIATTR_REGCOUNT
	.align		4
        /*0000*/ 	.byte	0x04, 0x2f
        /*0002*/ 	.short	(.L_3 - .L_2)
	.align		4
.L_2:
        /*0004*/ 	.word	index@(_Z14MatrixMultiplyPfS_S_)
        /*0008*/ 	.word	0x0000001a


	//----- nvinfo : EIATTR_FRAME_SIZE
	.align		4
.L_3:
        /*000c*/ 	.byte	0x04, 0x11
        /*000e*/ 	.short	(.L_5 - .L_4)
	.align		4
.L_4:
        /*0010*/ 	.word	index@(_Z14MatrixMultiplyPfS_S_)
        /*0014*/ 	.word	0x00000000


	//----- nvinfo : EIATTR_REGCOUNT
	.align		4
.L_5:
        /*0018*/ 	.byte	0x04, 0x2f
        /*001a*/ 	.short	(.L_7 - .L_6)
	.align		4
.L_6:
        /*001c*/ 	.word	index@(_Z3dftPdS_S_)
        /*0020*/ 	.word	0x00000020


	//----- nvinfo : EIATTR_FRAME_SIZE
	.align		4
.L_7:
        /*0024*/ 	.byte	0x04, 0x11
        /*0026*/ 	.short	(.L_9 - .L_8)
	.align		4
.L_8:
        /*0028*/ 	.word	index@($_Z3dftPdS_S_$__internal_trig_reduction_slowpathd)
        /*002c*/ 	.word	0x00000028


	//----- nvinfo : EIATTR_FRAME_SIZE
	.align		4
.L_9:
        /*0030*/ 	.byte	0x04, 0x11
        /*0032*/ 	.short	(.L_11 - .L_10)
	.align		4
.L_10:
        /*0034*/ 	.word	index@(_Z3dftPdS_S_)
        /*0038*/ 	.word	0x00000028


	//----- nvinfo : EIATTR_REGCOUNT
	.align		4
.L_11:
        /*003c*/ 	.byte	0x04, 0x2f
        /*003e*/ 	.short	(.L_13 - .L_12)
	.align		4
.L_12:
        /*0040*/ 	.word	index@(_Z3fftPdS_S_)
        /*0044*/ 	.word	0x0000001e


	//----- nvinfo : EIATTR_FRAME_SIZE
	.align		4
.L_13:
        /*0048*/ 	.byte	0x04, 0x11
        /*004a*/ 	.short	(.L_15 - .L_14)
	.align		4
.L_14:
        /*004c*/ 	.word	index@($_Z3fftPdS_S_$__internal_trig_reduction_slowpathd)
        /*0050*/ 	.word	0x00000028


	//----- nvinfo : EIATTR_FRAME_SIZE
	.align		4
.L_15:
        /*0054*/ 	.byte	0x04, 0x11
        /*0056*/ 	.short	(.L_17 - .L_16)
	.align		4
.L_16:
        /*0058*/ 	.word	index@($__internal_0_$__cuda_sm3x_div_rn_noftz_f32_slowpath)
        /*005c*/ 	.word	0x00000028


	//----- nvinfo : EIATTR_FRAME_SIZE
	.align		4
.L_17:
        /*0060*/ 	.byte	0x04, 0x11
        /*0062*/ 	.short	(.L_19 - .L_18)
	.align		4
.L_18:
        /*0064*/ 	.word	index@(_Z3fftPdS_S_)
        /*0068*/ 	.word	0x00000028


	//----- nvinfo : EIATTR_MIN_STACK_SIZE
	.align		4
.L_19:
        /*006c*/ 	.byte	0x04, 0x12
        /*006e*/ 	.short	(.L_21 - .L_20)
	.align		4
.L_20:
        /*0070*/ 	.word	index@(_Z3fftPdS_S_)
        /*0074*/ 	.word	0x00000028


	//----- nvinfo : EIATTR_MIN_STACK_SIZE
	.align		4
.L_21:
        /*0078*/ 	.byte	0x04, 0x12
        /*007a*/ 	.short	(.L_23 - .L_22)
	.align		4
.L_22:
        /*007c*/ 	.word	index@(_Z3dftPdS_S_)
        /*0080*/ 	.word	0x00000028


	//----- nvinfo : EIATTR_MIN_STACK_SIZE
	.align		4
.L_23:
        /*0084*/ 	.byte	0x04, 0x12
        /*0086*/ 	.short	(.L_25 - .L_24)
	.align		4
.L_24:
        /*0088*/ 	.word	index@(_Z14MatrixMultiplyPfS_S_)
        /*008c*/ 	.word	0x00000000
.L_25:


//--------------------- .nv.compat                --------------------------
	.section	.nv.compat,"",@"SHT_CUDA_COMPAT_INFO"
	.align	4
        /*0000*/ 	.byte	0x02, 0x09, 0x00, 0x00, 0x02, 0x02, 0x01, 0x00, 0x02, 0x05, 0x05, 0x00, 0x03, 0x07, 0x01, 0x01
        /*0010*/ 	.byte	0x02, 0x03, 0x00, 0x00, 0x02, 0x06, 0x01, 0x00, 0x04, 0x0b, 0x08, 0x00, 0x01, 0x00, 0x00, 0x00
        /*0020*/ 	.byte	0x00, 0x00, 0x00, 0x00


//--------------------- .nv.info._Z3fftPdS_S_     --------------------------
	.section	.nv.info._Z3fftPdS_S_,"",@"SHT_CUDA_INFO"
	.sectionflags	@""
	.align	4


	//----- nvinfo : EIATTR_CUDA_API_VERSION
	.align		4
        /*0000*/ 	.byte	0x04, 0x37
        /*0002*/ 	.short	(.L_27 - .L_26)
.L_26:
        /*0004*/ 	.word	0x00000082


	//----- nvinfo : EIATTR_KPARAM_INFO
	.align		4
.L_27:
        /*0008*/ 	.byte	0x04, 0x17
        /*000a*/ 	.short	(.L_29 - .L_28)
.L_28:
        /*000c*/ 	.word	0x00000000
        /*0010*/ 	.short	0x0002
        /*0012*/ 	.short	0x0010
        /*0014*/ 	.byte	0x00, 0xf5, 0x21, 0x00


	//----- nvinfo : EIATTR_KPARAM_INFO
	.align		4
.L_29:
        /*0018*/ 	.byte	0x04, 0x17
        /*001a*/ 	.short	(.L_31 - .L_30)
.L_30:
        /*001c*/ 	.word	0x00000000
        /*0020*/ 	.short	0x0001
        /*0022*/ 	.short	0x0008
        /*0024*/ 	.byte	0x00, 0xf5, 0x21, 0x00


	//----- nvinfo : EIATTR_KPARAM_INFO
	.align		4
.L_31:
        /*0028*/ 	.byte	0x04, 0x17
        /*002a*/ 	.short	(.L_33 - .L_32)
.L_32:
        /*002c*/ 	.word	0x00000000
        /*0030*/ 	.short	0x0000
        /*0032*/ 	.short	0x0000
        /*0034*/ 	.byte	0x00, 0xf5, 0x21, 0x00


	//----- nvinfo : EIATTR_SPARSE_MMA_MASK
	.align		4
.L_33:
        /*0038*/ 	.byte	0x03, 0x50
        /*003a*/ 	.short	0x0000


	//----- nvinfo : EIATTR_MAXREG_COUNT
	.align		4
        /*003c*/ 	.byte	0x03, 0x1b
        /*003e*/ 	.short	0x00ff


	//----- nvinfo : EIATTR_NUM_BARRIERS
	.align		4
        /*0040*/ 	.byte	0x02, 0x4c
        /*0042*/ 	.byte	0x01
	.zero		1


	//----- nvinfo : EIATTR_MERCURY_ISA_VERSION
	.align		4
        /*0044*/ 	.byte	0x03, 0x5f
        /*0046*/ 	.short	0x0101


	//----- nvinfo : EIATTR_VRC_CTA_INIT_COUNT
	.align		4
        /*0048*/ 	.byte	0x02, 0x4a
	.zero		1
	.zero		1


	//----- nvinfo : EIATTR_EXIT_INSTR_OFFSETS
	.align		4
        /*004c*/ 	.byte	0x04, 0x1c
        /*004e*/ 	.short	(.L_35 - .L_34)


	//   ....[0]....
.L_34:
        /*0050*/ 	.word	0x00000c70


	//----- nvinfo : EIATTR_CRS_STACK_SIZE
	.align		4
.L_35:
        /*0054*/ 	.byte	0x04, 0x1e
        /*0056*/ 	.short	(.L_37 - .L_36)
.L_36:
        /*0058*/ 	.word	0x00000000


	//----- nvinfo : EIATTR_CBANK_PARAM_SIZE
	.align		4
.L_37:
        /*005c*/ 	.byte	0x03, 0x19
        /*005e*/ 	.short	0x0018


	//----- nvinfo : EIATTR_PARAM_CBANK
	.align		4
        /*0060*/ 	.byte	0x04, 0x0a
        /*0062*/ 	.short	(.L_39 - .L_38)
	.align		4
.L_38:
        /*0064*/ 	.word	index@(.nv.constant0._Z3fftPdS_S_)
        /*0068*/ 	.short	0x0380
        /*006a*/ 	.short	0x0018


	//----- nvinfo : EIATTR_SW_WAR
	.align		4
.L_39:
        /*006c*/ 	.byte	0x04, 0x36
        /*006e*/ 	.short	(.L_41 - .L_40)
.L_40:
        /*0070*/ 	.word	0x00000008
.L_41:


//--------------------- .nv.info._Z3dftPdS_S_     --------------------------
	.section	.nv.info._Z3dftPdS_S_,"",@"SHT_CUDA_INFO"
	.sectionflags	@""
	.align	4


	//----- nvinfo : EIATTR_CUDA_API_VERSION
	.align		4
        /*0000*/ 	.byte	0x04, 0x37
        /*0002*/ 	.short	(.L_43 - .L_42)
.L_42:
        /*0004*/ 	.word	0x00000082


	//----- nvinfo : EIATTR_KPARAM_INFO
	.align		4
.L_43:
        /*0008*/ 	.byte	0x04, 0x17
        /*000a*/ 	.short	(.L_45 - .L_44)
.L_44:
        /*000c*/ 	.word	0x00000000
        /*0010*/ 	.short	0x0002
        /*0012*/ 	.short	0x0010
        /*0014*/ 	.byte	0x00, 0xf5, 0x21, 0x00


	//----- nvinfo : EIATTR_KPARAM_INFO
	.align		4
.L_45:
        /*0018*/ 	.byte	0x04, 0x17
        /*001a*/ 	.short	(.L_47 - .L_46)
.L_46:
        /*001c*/ 	.word	0x00000000
        /*0020*/ 	.short	0x0001
        /*0022*/ 	.short	0x0008
        /*0024*/ 	.byte	0x00, 0xf5, 0x21, 0x00


	//----- nvinfo : EIATTR_KPARAM_INFO
	.align		4
.L_47:
        /*0028*/ 	.byte	0x04, 0x17
        /*002a*/ 	.short	(.L_49 - .L_48)
.L_48:
        /*002c*/ 	.word	0x00000000
        /*0030*/ 	.short	0x0000
        /*0032*/ 	.short	0x0000
        /*0034*/ 	.byte	0x00, 0xf5, 0x21, 0x00


	//----- nvinfo : EIATTR_SPARSE_MMA_MASK
	.align		4
.L_49:
        /*0038*/ 	.byte	0x03, 0x50
        /*003a*/ 	.short	0x0000


	//----- nvinfo : EIATTR_MAXREG_COUNT
	.align		4
        /*003c*/ 	.byte	0x03, 0x1b
        /*003e*/ 	.short	0x00ff


	//----- nvinfo : EIATTR_NUM_BARRIERS
	.align		4
        /*0040*/ 	.byte	0x02, 0x4c
        /*0042*/ 	.byte	0x01
	.zero		1


	//----- nvinfo : EIATTR_MERCURY_ISA_VERSION
	.align		4
        /*0044*/ 	.byte	0x03, 0x5f
        /*0046*/ 	.short	0x0101


	//----- nvinfo : EIATTR_VRC_CTA_INIT_COUNT
	.align		4
        /*0048*/ 	.byte	0x02, 0x4a
	.zero		1
	.zero		1


	//----- nvinfo : EIATTR_EXIT_INSTR_OFFSETS
	.align		4
        /*004c*/ 	.byte	0x04, 0x1c
        /*004e*/ 	.short	(.L_51 - .L_50)


	//   ....[0]....
.L_50:
        /*0050*/ 	.word	0x00000ad0


	//   ....[1]....
        /*0054*/ 	.word	0x00000ba0


	//----- nvinfo : EIATTR_CRS_STACK_SIZE
	.align		4
.L_51:
        /*0058*/ 	.byte	0x04, 0x1e
        /*005a*/ 	.short	(.L_53 - .L_52)
.L_52:
        /*005c*/ 	.word	0x00000000


	//----- nvinfo : EIATTR_CBANK_PARAM_SIZE
	.align		4
.L_53:
        /*0060*/ 	.byte	0x03, 0x19
        /*0062*/ 	.short	0x0018


	//----- nvinfo : EIATTR_PARAM_CBANK
	.align		4
        /*0064*/ 	.byte	0x04, 0x0a
        /*0066*/ 	.short	(.L_55 - .L_54)
	.align		4
.L_54:
        /*0068*/ 	.word	index@(.nv.constant0._Z3dftPdS_S_)
        /*006c*/ 	.short	0x0380
        /*006e*/ 	.short	0x0018


	//----- nvinfo : EIATTR_SW_WAR
	.align		4
.L_55:
        /*0070*/ 	.byte	0x04, 0x36
        /*0072*/ 	.short	(.L_57 - .L_56)
.L_56:
        /*0074*/ 	.word	0x00000008
.L_57:


//--------------------- .nv.info._Z14MatrixMultiplyPfS_S_ --------------------------
	.section	.nv.info._Z14MatrixMultiplyPfS_S_,"",@"SHT_CUDA_INFO"
	.sectionflags	@""
	.align	4


	//----- nvinfo : EIATTR_CUDA_API_VERSION
	.align		4
        /*0000*/ 	.byte	0x04, 0x37
        /*0002*/ 	.short	(.L_59 - .L_58)
.L_58:
        /*0004*/ 	.word	0x00000082


	//----- nvinfo : EIATTR_KPARAM_INFO
	.align		4
.L_59:
        /*0008*/ 	.byte	0x04, 0x17
        /*000a*/ 	.short	(.L_61 - .L_60)
.L_60:
        /*000c*/ 	.word	0x00000000
        /*0010*/ 	.short	0x0002
        /*0012*/ 	.short	0x0010
        /*0014*/ 	.byte	0x00, 0xf5, 0x21, 0x00


	//----- nvinfo : EIATTR_KPARAM_INFO
	.align		4
.L_61:
        /*0018*/ 	.byte	0x04, 0x17
        /*001a*/ 	.short	(.L_63 - .L_62)
.L_62:
        /*001c*/ 	.word	0x00000000
        /*0020*/ 	.short	0x0001
        /*0022*/ 	.short	0x0008
        /*0024*/ 	.byte	0x00, 0xf5, 0x21, 0x00


	//----- nvinfo : EIATTR_KPARAM_INFO
	.align		4
.L_63:
        /*0028*/ 	.byte	0x04, 0x17
        /*002a*/ 	.short	(.L_65 - .L_64)
.L_64:
        /*002c*/ 	.word	0x00000000
        /*0030*/ 	.short	0x0000
        /*0032*/ 	.short	0x0000
        /*0034*/ 	.byte	0x00, 0xf5, 0x21, 0x00


	//----- nvinfo : EIATTR_SPARSE_MMA_MASK
	.align		4
.L_65:
        /*0038*/ 	.byte	0x03, 0x50
        /*003a*/ 	.short	0x0000


	//----- nvinfo : EIATTR_MAXREG_COUNT
	.align		4
        /*003c*/ 	.byte	0x03, 0x1b
        /*003e*/ 	.short	0x00ff


	//----- nvinfo : EIATTR_MERCURY_ISA_VERSION
	.align		4
        /*0040*/ 	.byte	0x03, 0x5f
        /*0042*/ 	.short	0x0101


	//----- nvinfo : EIATTR_VRC_CTA_INIT_COUNT
	.align		4
        /*0044*/ 	.byte	0x02, 0x4a
	.zero		1
	.zero		1


	//----- nvinfo : EIATTR_EXIT_INSTR_OFFSETS
	.align		4
        /*0048*/ 	.byte	0x04, 0x1c
        /*004a*/ 	.short	(.L_67 - .L_66)


	//   ....[0]....
.L_66:
        /*004c*/ 	.word	0x00000250


	//----- nvinfo : EIATTR_CBANK_PARAM_SIZE
	.align		4
.L_67:
        /*0050*/ 	.byte	0x03, 0x19
        /*0052*/ 	.short	0x0018


	//----- nvinfo : EIATTR_PARAM_CBANK
	.align		4
        /*0054*/ 	.byte	0x04, 0x0a
        /*0056*/ 	.short	(.L_69 - .L_68)
	.align		4
.L_68:
        /*0058*/ 	.word	index@(.nv.constant0._Z14MatrixMultiplyPfS_S_)
        /*005c*/ 	.short	0x0380
        /*005e*/ 	.short	0x0018


	//----- nvinfo : EIATTR_SW_WAR
	.align		4
.L_69:
        /*0060*/ 	.byte	0x04, 0x36
        /*0062*/ 	.short	(.L_71 - .L_70)
.L_70:
        /*0064*/ 	.word	0x00000008
.L_71:


//--------------------- .nv.callgraph             --------------------------
	.section	.nv.callgraph,"",@"SHT_CUDA_CALLGRAPH"
	.align	4
	.sectionentsize	8
	.align		4
        /*0000*/ 	.word	0x00000000
	.align		4
        /*0004*/ 	.word	0xffffffff
	.align		4
        /*0008*/ 	.word	0x00000000
	.align		4
        /*000c*/ 	.word	0xfffffffe
	.align		4
        /*0010*/ 	.word	0x00000000
	.align		4
        /*0014*/ 	.word	0xfffffffd
	.align		4
        /*0018*/ 	.word	0x00000000
	.align		4
        /*001c*/ 	.word	0xfffffffc


//--------------------- .nv.constant4             --------------------------
	.section	.nv.constant4,"a",@progbits
	.align	8
	.align		8
.nv.constant4:
        /*0000*/ 	.dword	__cudart_i2opi_d
	.align		8
        /*0008*/ 	.dword	__cudart_sin_cos_coeffs


//--------------------- .text._Z3fftPdS_S_        --------------------------
	.section	.text._Z3fftPdS_S_,"ax",@progbits
	.align	128
        .global         _Z3fftPdS_S_
        .type           _Z3fftPdS_S_,@function
        .size           _Z3fftPdS_S_,(.L_x_54 - _Z3fftPdS_S_)
        .other          _Z3fftPdS_S_,@"STO_CUDA_ENTRY STV_DEFAULT"
_Z3fftPdS_S_:
.text._Z3fftPdS_S_:
[----:B------:R-:W0:Y:S01]  /*0000*/  LDC R1, c[0x0][0x37c] ;  /* 0x0000df00ff017b82 */ /* 0x000e220000000800 */
[----:B------:R-:W1:Y:S01]  /*0010*/  S2R R0, SR_TID.X ;  /* 0x0000000000007919 */ /* 0x000e620000002100 */
[----:B------:R-:W-:Y:S01]  /*0020*/  MOV R2, 0x400 ;  /* 0x0000040000027802 */ /* 0x000fe20000000f00 */
[----:B------:R-:W2:Y:S01]  /*0030*/  LDCU.64 UR6, c[0x0][0x358] ;  /* 0x00006b00ff0677ac */ /* 0x000ea20008000a00 */
[----:B0-----:R-:W-:Y:S01]  /*0040*/  VIADD R1, R1, 0xffffffd8 ;  /* 0xffffffd801017836 */ /* 0x001fe20000000000 */
[----:B------:R-:W0:Y:S01]  /*0050*/  S2R R7, SR_CgaCtaId ;  /* 0x0000000000077919 */ /* 0x000e220000008800 */
[----:B------:R-:W3:Y:S01]  /*0060*/  S2R R3, SR_TID.Y ;  /* 0x0000000000037919 */ /* 0x000ee20000002200 */
[----:B-1----:R-:W-:Y:S02]  /*0070*/  ISETP.NE.AND P0, PT, R0, 0x2, PT ;  /* 0x000000020000780c */ /* 0x002fe40003f05270 */
[----:B0-----:R-:W-:Y:S01]  /*0080*/  LEA R2, R7, R2, 0x18 ;  /* 0x0000000207027211 */ /* 0x001fe200078ec0ff */
[----:B---3--:R-:W-:-:S04]  /*0090*/  IMAD R5, R3, 0x3, R0 ;  /* 0x0000000303057824 */ /* 0x008fc800078e0200 */
[----:B------:R-:W-:-:S06]  /*00a0*/  IMAD R16, R5, 0x8, R2 ;  /* 0x0000000805107824 */ /* 0x000fcc00078e0202 */
[----:B--2---:R-:W-:Y:S05]  /*00b0*/  @P0 BRA `(.L_x_0) ;  /* 0x0000000000380947 */ /* 0x004fea0003800000 */
[----:B------:R-:W0:Y:S01]  /*00c0*/  LDC.64 R10, c[0x0][0x380] ;  /* 0x0000e000ff0a7b82 */ /* 0x000e220000000a00 */
[----:B------:R-:W1:Y:S01]  /*00d0*/  BREV R0, R3 ;  /* 0x0000000300007301 */ /* 0x000e620000000000 */
[----:B------:R-:W-:-:S04]  /*00e0*/  LOP3.LUT R4, R3, 0x1, RZ, 0xc0, !PT ;  /* 0x0000000103047812 */ /* 0x000fc800078ec0ff */
[----:B------:R-:W-:Y:S02]  /*00f0*/  ISETP.NE.U32.AND P0, PT, R4, 0x1, PT ;  /* 0x000000010400780c */ /* 0x000fe40003f05070 */
[----:B-1----:R-:W-:-:S11]  /*0100*/  SHF.R.U32.HI R7, RZ, 0x1d, R0 ;  /* 0x0000001dff077819 */ /* 0x002fd60000011600 */
[C---:B------:R-:W-:Y:S02]  /*0110*/  @!P0 VIADD R13, R7.reuse, 0xfffffffc ;  /* 0xfffffffc070d8836 */ /* 0x040fe40000000000 */
[----:B0-----:R-:W-:-:S04]  /*0120*/  IMAD.WIDE.U32 R4, R7, 0x8, R10 ;  /* 0x0000000807047825 */ /* 0x001fc800078e000a */
[----:B------:R-:W-:Y:S01]  /*0130*/  @!P0 IMAD.WIDE.U32 R10, R13, 0x8, R10 ;  /* 0x000000080d0a8825 */ /* 0x000fe200078e000a */
[----:B------:R-:W2:Y:S04]  /*0140*/  LDG.E.64 R6, desc[UR6][R4.64] ;  /* 0x0000000604067981 */ /* 0x000ea8000c1e1b00 */
[----:B------:R-:W2:Y:S04]  /*0150*/  @P0 LDG.E.64 R8, desc[UR6][R4.64+0x20] ;  /* 0x0000200604080981 */ /* 0x000ea8000c1e1b00 */
[----:B------:R-:W3:Y:S01]  /*0160*/  @!P0 LDG.E.64 R10, desc[UR6][R10.64] ;  /* 0x000000060a0a8981 */ /* 0x000ee2000c1e1b00 */
[----:B--2---:R-:W-:-:S02]  /*0170*/  @P0 DADD R8, R6, R8 ;  /* 0x0000000006080229 */ /* 0x004fc40000000008 */
[----:B---3--:R-:W-:Y:S01]  /*0180*/  @!P0 DADD R8, -R6, R10 ;  /* 0x0000000006088229 */ /* 0x008fe2000000010a */
[----:B------:R-:W-:Y:S10]  /*0190*/  BRA `(.L_x_1) ;  /* 0x0000000800947947 */ /* 0x000ff40003800000 */
.L_x_0:
[----:B------:R-:W-:Y:S01]  /*01a0*/  ISETP.NE.AND P0, PT, R0, RZ, PT ;  /* 0x000000ff0000720c */ /* 0x000fe20003f05270 */
[----:B------:R-:W-:Y:S01]  /*01b0*/  BSSY.RECONVERGENT B0, `(.L_x_2) ;  /* 0x0000024000007945 */ /* 0x000fe20003800200 */
[----:B------:R-:W-:-:S11]  /*01c0*/  IMAD.MOV.U32 R5, RZ, RZ, 0x3f800000 ;  /* 0x3f800000ff057424 */ /* 0x000fd600078e00ff */
[----:B------:R-:W-:Y:S05]  /*01d0*/  @!P0 BRA `(.L_x_3) ;  /* 0x0000000000848947 */ /* 0x000fea0003800000 */
[----:B------:R-:W-:Y:S01]  /*01e0*/  FFMA R4, RZ, 1.4426950216293334961, RZ ;  /* 0x3fb8aa3bff047823 */ /* 0x000fe200000000ff */
[----:B------:R-:W-:-:S03]  /*01f0*/  IMAD.MOV.U32 R10, RZ, RZ, 0x391fcb8e ;  /* 0x391fcb8eff0a7424 */ /* 0x000fc600078e00ff */
[----:B------:R-:W-:-:S04]  /*0200*/  FADD R4, RZ, R4 ;  /* 0x00000004ff047221 */ /* 0x000fc80000000000 */
[----:B------:R-:W-:-:S04]  /*0210*/  FFMA R4, RZ, RZ, R4 ;  /* 0x000000ffff047223 */ /* 0x000fc80000000004 */
[----:B------:R-:W-:Y:S01]  /*0220*/  FFMA R5, RZ, RZ, R4 ;  /* 0x000000ffff057223 */ /* 0x000fe20000000004 */
[----:B------:R-:W-:-:S03]  /*0230*/  I2FP.F32.U32 R4, R0 ;  /* 0x0000000000047245 */ /* 0x000fc60000201000 */
[----:B------:R-:W-:Y:S01]  /*0240*/  FADD R7, R5, 1 ;  /* 0x3f80000005077421 */ /* 0x000fe20000000000 */
[----:B------:R-:W-:-:S03]  /*0250*/  FSETP.NAN.AND P2, PT, |R4|, |R4|, PT ;  /* 0x400000040400720b */ /* 0x000fc60003f48200 */
[----:B------:R-:W-:Y:S01]  /*0260*/  FMUL R9, R4, R7 ;  /* 0x0000000704097220 */ /* 0x000fe20000400000 */
[----:B------:R-:W-:-:S03]  /*0270*/  FADD R8, R7, -1 ;  /* 0xbf80000007087421 */ /* 0x000fc60000000000 */
[----:B------:R-:W0:Y:S01]  /*0280*/  FRND R6, R9 ;  /* 0x0000000900067307 */ /* 0x000e220000201000 */
[----:B------:R-:W-:Y:S01]  /*0290*/  FADD R8, R5, -R8 ;  /* 0x8000000805087221 */ /* 0x000fe20000000000 */
[----:B------:R-:W-:Y:S01]  /*02a0*/  FFMA R7, R4, R7, -R9 ;  /* 0x0000000704077223 */ /* 0x000fe20000000809 */
[----:B------:R-:W-:-:S03]  /*02b0*/  FSETP.GT.AND P1, PT, |R9|, 152, PT ;  /* 0x431800000900780b */ /* 0x000fc60003f24200 */
[----:B------:R-:W-:Y:S02]  /*02c0*/  FFMA R8, R4, R8, R7 ;  /* 0x0000000804087223 */ /* 0x000fe40000000007 */
[----:B------:R-:W1:Y:S01]  /*02d0*/  F2I.NTZ R7, R9 ;  /* 0x0000000900077305 */ /* 0x000e620000203100 */
[----:B0-----:R-:W-:Y:S01]  /*02e0*/  FADD R5, R9, -R6 ;  /* 0x8000000609057221 */ /* 0x001fe20000000000 */
[----:B------:R-:W-:-:S03]  /*02f0*/  FSETP.GT.AND P0, PT, R6, RZ, PT ;  /* 0x000000ff0600720b */ /* 0x000fc60003f04000 */
[----:B------:R-:W-:Y:S01]  /*0300*/  FADD R5, R5, R8 ;  /* 0x0000000805057221 */ /* 0x000fe20000000000 */
[----:B------:R-:W-:Y:S02]  /*0310*/  SEL R6, RZ, 0x83000000, P0 ;  /* 0x83000000ff067807 */ /* 0x000fe40000000000 */
[----:B------:R-:W-:Y:S01]  /*0320*/  FSETP.GEU.AND P0, PT, R9, RZ, PT ;  /* 0x000000ff0900720b */ /* 0x000fe20003f0e000 */
[----:B------:R-:W-:Y:S02]  /*0330*/  FFMA R8, R5, R10, 0.0013391353422775864601 ;  /* 0x3aaf85ed05087423 */ /* 0x000fe4000000000a */
[----:B-1----:R-:W-:Y:S02]  /*0340*/  IMAD R7, R7, 0x800000, -R6 ;  /* 0x0080000007077824 */ /* 0x002fe400078e0a06 */
[----:B------:R-:W-:-:S04]  /*0350*/  FFMA R8, R5, R8, 0.0096188392490148544312 ;  /* 0x3c1d985605087423 */ /* 0x000fc80000000008 */
[----:B------:R-:W-:-:S04]  /*0360*/  FFMA R8, R5, R8, 0.055503588169813156128 ;  /* 0x3d6357bb05087423 */ /* 0x000fc80000000008 */
[----:B------:R-:W-:-:S04]  /*0370*/  FFMA R8, R5, R8, 0.24022644758224487305 ;  /* 0x3e75fdec05087423 */ /* 0x000fc80000000008 */
[----:B------:R-:W-:Y:S01]  /*0380*/  FFMA R10, R5, R8, 0.69314718246459960938 ;  /* 0x3f317218050a7423 */ /* 0x000fe20000000008 */
[----:B------:R-:W-:-:S03]  /*0390*/  VIADD R8, R6, 0x7f000000 ;  /* 0x7f00000006087836 */ /* 0x000fc60000000000 */
[----:B------:R-:W-:Y:S01]  /*03a0*/  FFMA R11, R5, R10, 1 ;  /* 0x3f800000050b7423 */ /* 0x000fe2000000000a */
[----:B------:R-:W-:-:S03]  /*03b0*/  FSEL R5, RZ, +INF , !P0 ;  /* 0x7f800000ff057808 */ /* 0x000fc60004000000 */
[----:B------:R-:W-:-:S04]  /*03c0*/  FMUL R8, R8, R11 ;  /* 0x0000000b08087220 */ /* 0x000fc80000400000 */
[----:B------:R-:W-:Y:S01]  /*03d0*/  @!P1 FMUL R5, R7, R8 ;  /* 0x0000000807059220 */ /* 0x000fe20000400000 */
[----:B------:R-:W-:-:S07]  /*03e0*/  @P2 FADD R5, R4, 2 ;  /* 0x4000000004052421 */ /* 0x000fce0000000000 */
.L_x_3:
[----:B------:R-:W-:Y:S05]  /*03f0*/  BSYNC.RECONVERGENT B0 ;  /* 0x0000000000007941 */ /* 0x000fea0003800200 */
.L_x_2:
[----:B------:R-:W0:Y:S01]  /*0400*/  MUFU.RCP R4, R5 ;  /* 0x0000000500047308 */ /* 0x000e220000001000 */
[----:B------:R-:W-:Y:S01]  /*0410*/  UMOV UR4, 0x41000000 ;  /* 0x4100000000047882 */ /* 0x000fe20000000000 */
[----:B------:R-:W-:Y:S01]  /*0420*/  BSSY.RECONVERGENT B0, `(.L_x_4) ;  /* 0x000000d000007945 */ /* 0x000fe20003800200 */
[----:B------:R-:W-:-:S05]  /*0430*/  IMAD.U32 R8, RZ, RZ, UR4 ;  /* 0x00000004ff087e24 */ /* 0x000fca000f8e00ff */
[----:B------:R-:W1:Y:S01]  /*0440*/  FCHK P0, R8, R5 ;  /* 0x0000000508007302 */ /* 0x000e620000000000 */
[----:B0-----:R-:W-:-:S04]  /*0450*/  FFMA R7, R4, -R5, 1 ;  /* 0x3f80000004077423 */ /* 0x001fc80000000805 */
[----:B------:R-:W-:-:S04]  /*0460*/  FFMA R4, R4, R7, R4 ;  /* 0x0000000704047223 */ /* 0x000fc80000000004 */
[----:B------:R-:W-:-:S04]  /*0470*/  FFMA R6, R4, 8, RZ ;  /* 0x4100000004067823 */ /* 0x000fc800000000ff */
[----:B------:R-:W-:-:S04]  /*0480*/  FFMA R7, R6, -R5, 8 ;  /* 0x4100000006077423 */ /* 0x000fc80000000805 */
[----:B------:R-:W-:Y:S01]  /*0490*/  FFMA R6, R4, R7, R6 ;  /* 0x0000000704067223 */ /* 0x000fe20000000006 */
[----:B-1----:R-:W-:Y:S06]  /*04a0*/  @!P0 BRA `(.L_x_5) ;  /* 0x0000000000108947 */ /* 0x002fec0003800000 */
[----:B------:R-:W-:Y:S01]  /*04b0*/  IMAD.MOV.U32 R4, RZ, RZ, R5 ;  /* 0x000000ffff047224 */ /* 0x000fe200078e0005 */
[----:B------:R-:W-:-:S07]  /*04c0*/  MOV R6, 0x4e0 ;  /* 0x000004e000067802 */ /* 0x000fce0000000f00 */
[----:B------:R-:W-:Y:S05]  /*04d0*/  CALL.REL.NOINC `($__internal_0_$__cuda_sm3x_div_rn_noftz_f32_slowpath) ;  /* 0x0000000400e87944 */ /* 0x000fea0003c00000 */
[----:B------:R-:W-:-:S07]  /*04e0*/  IMAD.MOV.U32 R6, RZ, RZ, R5 ;  /* 0x000000ffff067224 */ /* 0x000fce00078e0005 */
.L_x_5:
[----:B------:R-:W-:Y:S05]  /*04f0*/  BSYNC.RECONVERGENT B0 ;  /* 0x0000000000007941 */ /* 0x000fea0003800200 */
.L_x_4:
[----:B------:R-:W0:Y:S01]  /*0500*/  F2I.TRUNC.NTZ R6, R6 ;  /* 0x0000000600067305 */ /* 0x000e22000020f100 */
[----:B------:R-:W-:Y:S01]  /*0510*/  BSSY.RECONVERGENT B0, `(.L_x_6) ;  /* 0x0000020000007945 */ /* 0x000fe20003800200 */
[----:B0-----:R-:W-:-:S04]  /*0520*/  LEA.HI R4, R6, R6, RZ, 0x1 ;  /* 0x0000000606047211 */ /* 0x001fc800078f08ff */
[----:B------:R-:W-:Y:S01]  /*0530*/  SHF.R.S32.HI R12, RZ, 0x1, R4 ;  /* 0x00000001ff0c7819 */ /* 0x000fe20000011404 */
[----:B------:R-:W-:-:S03]  /*0540*/  IMAD R4, R0, R3, RZ ;  /* 0x0000000300047224 */ /* 0x000fc600078e02ff */
[----:B------:R-:W-:-:S03]  /*0550*/  ISETP.GE.AND P0, PT, R3, R12, PT ;  /* 0x0000000c0300720c */ /* 0x000fc60003f06270 */
[----:B------:R-:W0:Y:S10]  /*0560*/  I2F.F64.U32 R4, R4 ;  /* 0x0000000400047312 */ /* 0x000e340000201800 */
[----:B------:R-:W-:Y:S01]  /*0570*/  @!P0 IMAD.IADD R17, R12, 0x1, R3 ;  /* 0x000000010c118824 */ /* 0x000fe200078e0203 */
[----:B------:R-:W-:Y:S06]  /*0580*/  @!P0 BRA `(.L_x_7) ;  /* 0x0000000000608947 */ /* 0x000fec0003800000 */
[-C--:B------:R-:W-:Y:S02]  /*0590*/  IABS R10, R12.reuse ;  /* 0x0000000c000a7213 */ /* 0x080fe40000000000 */
[----:B------:R-:W-:Y:S02]  /*05a0*/  IABS R11, R12 ;  /* 0x0000000c000b7213 */ /* 0x000fe40000000000 */
[----:B------:R-:W1:Y:S01]  /*05b0*/  I2F.RP R8, R10 ;  /* 0x0000000a00087306 */ /* 0x000e620000209400 */
[----:B------:R-:W-:Y:S02]  /*05c0*/  ISETP.GE.AND P2, PT, R3, RZ, PT ;  /* 0x000000ff0300720c */ /* 0x000fe40003f46270 */
[----:B------:R-:W-:-:S05]  /*05d0*/  IMAD.MOV R11, RZ, RZ, -R11 ;  /* 0x000000ffff0b7224 */ /* 0x000fca00078e0a0b */
[----:B-1----:R-:W1:Y:S02]  /*05e0*/  MUFU.RCP R8, R8 ;  /* 0x0000000800087308 */ /* 0x002e640000001000 */
[----:B-1----:R-:W-:Y:S01]  /*05f0*/  VIADD R6, R8, 0xffffffe ;  /* 0x0ffffffe08067836 */ /* 0x002fe20000000000 */
[----:B------:R-:W-:-:S05]  /*0600*/  IABS R8, R3 ;  /* 0x0000000300087213 */ /* 0x000fca0000000000 */
[----:B------:R1:W2:Y:S02]  /*0610*/  F2I.FTZ.U32.TRUNC.NTZ R7, R6 ;  /* 0x0000000600077305 */ /* 0x0002a4000021f000 */
[----:B-1----:R-:W-:Y:S02]  /*0620*/  IMAD.MOV.U32 R6, RZ, RZ, RZ ;  /* 0x000000ffff067224 */ /* 0x002fe400078e00ff */
[----:B--2---:R-:W-:-:S04]  /*0630*/  IMAD.MOV R9, RZ, RZ, -R7 ;  /* 0x000000ffff097224 */ /* 0x004fc800078e0a07 */
[----:B------:R-:W-:-:S04]  /*0640*/  IMAD R9, R9, R10, RZ ;  /* 0x0000000a09097224 */ /* 0x000fc800078e02ff */
[----:B------:R-:W-:-:S04]  /*0650*/  IMAD.HI.U32 R7, R7, R9, R6 ;  /* 0x0000000907077227 */ /* 0x000fc800078e0006 */
[----:B------:R-:W-:Y:S02]  /*0660*/  IMAD.MOV.U32 R9, RZ, RZ, R11 ;  /* 0x000000ffff097224 */ /* 0x000fe400078e000b */
[----:B------:R-:W-:-:S04]  /*0670*/  IMAD.HI.U32 R7, R7, R8, RZ ;  /* 0x0000000807077227 */ /* 0x000fc800078e00ff */
[----:B------:R-:W-:-:S05]  /*0680*/  IMAD R7, R7, R9, R8 ;  /* 0x0000000907077224 */ /* 0x000fca00078e0208 */
[----:B------:R-:W-:-:S13]  /*0690*/  ISETP.GT.U32.AND P0, PT, R10, R7, PT ;  /* 0x000000070a00720c */ /* 0x000fda0003f04070 */
[----:B------:R-:W-:Y:S01]  /*06a0*/  @!P0 IMAD.IADD R7, R7, 0x1, -R10 ;  /* 0x0000000107078824 */ /* 0x000fe200078e0a0a */
[----:B------:R-:W-:-:S04]  /*06b0*/  ISETP.NE.AND P0, PT, R12, RZ, PT ;  /* 0x000000ff0c00720c */ /* 0x000fc80003f05270 */
[----:B------:R-:W-:-:S13]  /*06c0*/  ISETP.GT.U32.AND P1, PT, R10, R7, PT ;  /* 0x000000070a00720c */ /* 0x000fda0003f24070 */
[----:B------:R-:W-:-:S04]  /*06d0*/  @!P1 IMAD.IADD R7, R7, 0x1, -R10 ;  /* 0x0000000107079824 */ /* 0x000fc800078e0a0a */
[----:B------:R-:W-:Y:S01]  /*06e0*/  @!P2 IMAD.MOV R7, RZ, RZ, -R7 ;  /* 0x000000ffff07a224 */ /* 0x000fe200078e0a07 */
[----:B------:R-:W-:-:S05]  /*06f0*/  @!P0 LOP3.LUT R7, RZ, R12, RZ, 0x33, !PT ;  /* 0x0000000cff078212 */ /* 0x000fca00078e33ff */
[----:B------:R-:W-:-:S07]  /*0700*/  IMAD.MOV.U32 R17, RZ, RZ, R7 ;  /* 0x000000ffff117224 */ /* 0x000fce00078e0007 */
.L_x_7:
[----:B------:R-:W-:Y:S05]  /*0710*/  BSYNC.RECONVERGENT B0 ;  /* 0x0000000000007941 */ /* 0x000fea0003800200 */
.L_x_6:
[----:B------:R-:W-:Y:S01]  /*0720*/  UMOV UR4, 0x54442d18 ;  /* 0x54442d1800047882 */ /* 0x000fe20000000000 */
[----:B------:R-:W-:Y:S01]  /*0730*/  UMOV UR5, 0x401921fb ;  /* 0x401921fb00057882 */ /* 0x000fe20000000000 */
[----:B------:R-:W-:Y:S01]  /*0740*/  BSSY.RECONVERGENT B1, `(.L_x_8) ;  /* 0x000001f000017945 */ /* 0x000fe20003800200 */
[----:B0-----:R-:W-:-:S08]  /*0750*/  DMUL R4, R4, UR4 ;  /* 0x0000000404047c28 */ /* 0x001fd00008000000 */
[----:B------:R-:W-:-:S08]  /*0760*/  DMUL R4, R4, 0.125 ;  /* 0x3fc0000004047828 */ /* 0x000fd00000000000 */
[----:B------:R-:W-:-:S14]  /*0770*/  DSETP.NEU.AND P0, PT, R4, +INF , PT ;  /* 0x7ff000000400742a */ /* 0x000fdc0003f0d000 */
[----:B------:R-:W-:Y:S01]  /*0780*/  @!P0 DMUL R18, RZ, +INF ;  /* 0x7ff00000ff128828 */ /* 0x000fe20000000000 */
[----:B------:R-:W-:Y:S01]  /*0790*/  @!P0 IMAD.MOV.U32 R24, RZ, RZ, 0x1 ;  /* 0x00000001ff188424 */ /* 0x000fe200078e00ff */
[----:B------:R-:W-:Y:S09]  /*07a0*/  @!P0 BRA `(.L_x_9) ;  /* 0x0000000000608947 */ /* 0x000ff20003800000 */
[----:B------:R-:W-:Y:S01]  /*07b0*/  UMOV UR4, 0x6dc9c883 ;  /* 0x6dc9c88300047882 */ /* 0x000fe20000000000 */
[----:B------:R-:W-:Y:S01]  /*07c0*/  UMOV UR5, 0x3fe45f30 ;  /* 0x3fe45f3000057882 */ /* 0x000fe20000000000 */
[C---:B------:R-:W-:Y:S01]  /*07d0*/  DSETP.GE.AND P0, PT, R4.reuse, 2.14748364800000000000e+09, PT ;  /* 0x41e000000400742a */ /* 0x040fe20003f06000 */
[----:B------:R-:W-:Y:S01]  /*07e0*/  BSSY.RECONVERGENT B0, `(.L_x_10) ;  /* 0x0000013000007945 */ /* 0x000fe20003800200 */
[----:B------:R-:W-:Y:S01]  /*07f0*/  DMUL R6, R4, UR4 ;  /* 0x0000000404067c28 */ /* 0x000fe20008000000 */
[----:B------:R-:W-:Y:S01]  /*0800*/  UMOV UR4, 0x54442d18 ;  /* 0x54442d1800047882 */ /* 0x000fe20000000000 */
[----:B------:R-:W-:-:S04]  /*0810*/  UMOV UR5, 0x3ff921fb ;  /* 0x3ff921fb00057882 */ /* 0x000fc80000000000 */
[----:B------:R-:W0:Y:S08]  /*0820*/  F2I.F64 R24, R6 ;  /* 0x0000000600187311 */ /* 0x000e300000301100 */
[----:B0-----:R-:W0:Y:S02]  /*0830*/  I2F.F64 R18, R24 ;  /* 0x0000001800127312 */ /* 0x001e240000201c00 */
[----:B0-----:R-:W-:Y:S01]  /*0840*/  DFMA R8, R18, -UR4, R4 ;  /* 0x8000000412087c2b */ /* 0x001fe20008000004 */
[----:B------:R-:W-:Y:S01]  /*0850*/  UMOV UR4, 0x33145c00 ;  /* 0x33145c0000047882 */ /* 0x000fe20000000000 */
[----:B------:R-:W-:-:S06]  /*0860*/  UMOV UR5, 0x3c91a626 ;  /* 0x3c91a62600057882 */ /* 0x000fcc0000000000 */
[----:B------:R-:W-:Y:S01]  /*0870*/  DFMA R8, R18, -UR4, R8 ;  /* 0x8000000412087c2b */ /* 0x000fe20008000008 */
[----:B------:R-:W-:Y:S01]  /*0880*/  UMOV UR4, 0x252049c0 ;  /* 0x252049c000047882 */ /* 0x000fe20000000000 */
[----:B------:R-:W-:-:S06]  /*0890*/  UMOV UR5, 0x397b839a ;  /* 0x397b839a00057882 */ /* 0x000fcc0000000000 */
[----:B------:R-:W-:Y:S01]  /*08a0*/  DFMA R18, R18, -UR4, R8 ;  /* 0x8000000412127c2b */ /* 0x000fe20008000008 */
[----:B------:R-:W-:Y:S10]  /*08b0*/  @!P0 BRA `(.L_x_11) ;  /* 0x0000000000148947 */ /* 0x000ff40003800000 */
[----:B------:R-:W-:-:S07]  /*08c0*/  MOV R14, 0x8e0 ;  /* 0x000008e0000e7802 */ /* 0x000fce0000000f00 */
[----:B------:R-:W-:Y:S05]  /*08d0*/  CALL.REL.NOINC `($_Z3fftPdS_S_$__internal_trig_reduction_slowpathd) ;  /* 0x0000000800647944 */ /* 0x000fea0003c00000 */
[----:B------:R-:W-:Y:S02]  /*08e0*/  IMAD.MOV.U32 R24, RZ, RZ, R8 ;  /* 0x000000ffff187224 */ /* 0x000fe400078e0008 */
[----:B------:R-:W-:Y:S02]  /*08f0*/  IMAD.MOV.U32 R18, RZ, RZ, R6 ;  /* 0x000000ffff127224 */ /* 0x000fe400078e0006 */
[----:B------:R-:W-:-:S07]  /*0900*/  IMAD.MOV.U32 R19, RZ, RZ, R7 ;  /* 0x000000ffff137224 */ /* 0x000fce00078e0007 */
.L_x_11:
[----:B------:R-:W-:Y:S05]  /*0910*/  BSYNC.RECONVERGENT B0 ;  /* 0x0000000000007941 */ /* 0x000fea0003800200 */
.L_x_10:
[----:B------:R-:W-:-:S07]  /*0920*/  VIADD R24, R24, 0x1 ;  /* 0x0000000118187836 */ /* 0x000fce0000000000 */
.L_x_9:
[----:B------:R-:W-:Y:S05]  /*0930*/  BSYNC.RECONVERGENT B1 ;  /* 0x0000000000017941 */ /* 0x000fea0003800200 */
.L_x_8:
[----:B------:R-:W0:Y:S01]  /*0940*/  LDCU.64 UR4, c[0x4][0x8] ;  /* 0x01000100ff0477ac */ /* 0x000e220008000a00 */
[----:B------:R-:W-:-:S05]  /*0950*/  IMAD.SHL.U32 R4, R24, 0x40, RZ ;  /* 0x0000004018047824 */ /* 0x000fca00078e00ff */
[----:B------:R-:W-:-:S04]  /*0960*/  LOP3.LUT R4, R4, 0x40, RZ, 0xc0, !PT ;  /* 0x0000004004047812 */ /* 0x000fc800078ec0ff */
[----:B0-----:R-:W-:-:S05]  /*0970*/  IADD3 R26, P0, PT, R4, UR4, RZ ;  /* 0x00000004041a7c10 */ /* 0x001fca000ff1e0ff */
[----:B------:R-:W-:-:S05]  /*0980*/  IMAD.X R27, RZ, RZ, UR5, P0 ;  /* 0x00000005ff1b7e24 */ /* 0x000fca00080e06ff */
[----:B------:R-:W2:Y:S04]  /*0990*/  LDG.E.128.CONSTANT R4, desc[UR6][R26.64] ;  /* 0x000000061a047981 */ /* 0x000ea8000c1e9d00 */
[----:B------:R-:W3:Y:S04]  /*09a0*/  LDG.E.128.CONSTANT R8, desc[UR6][R26.64+0x10] ;  /* 0x000010061a087981 */ /* 0x000ee8000c1e9d00 */
[----:B------:R-:W4:Y:S01]  /*09b0*/  LDG.E.128.CONSTANT R12, desc[UR6][R26.64+0x20] ;  /* 0x000020061a0c7981 */ /* 0x000f22000c1e9d00 */
[----:B------:R-:W-:Y:S01]  /*09c0*/  LOP3.LUT R20, R24, 0x1, RZ, 0xc0, !PT ;  /* 0x0000000118147812 */ /* 0x000fe200078ec0ff */
[----:B------:R-:W-:Y:S01]  /*09d0*/  IMAD.MOV.U32 R22, RZ, RZ, 0x20fd8164 ;  /* 0x20fd8164ff167424 */ /* 0x000fe200078e00ff */
[----:B------:R-:W-:Y:S05]  /*09e0*/  WARPSYNC.ALL ;  /* 0x0000000000007948 */ /* 0x000fea0003800000 */
[----:B------:R-:W-:Y:S01]  /*09f0*/  IMAD.MOV.U32 R23, RZ, RZ, 0x3da8ff83 ;  /* 0x3da8ff83ff177424 */ /* 0x000fe200078e00ff */
[----:B------:R-:W-:Y:S01]  /*0a00*/  BAR.SYNC.DEFER_BLOCKING 0x0 ;  /* 0x0000000000007b1d */ /* 0x000fe20000010000 */
[----:B------:R-:W-:Y:S01]  /*0a10*/  ISETP.NE.U32.AND P0, PT, R20, 0x1, PT ;  /* 0x000000011400780c */ /* 0x000fe20003f05070 */
[----:B------:R-:W-:-:S03]  /*0a20*/  IMAD R17, R17, 0x3, R0 ;  /* 0x0000000311117824 */ /* 0x000fc600078e0200 */
[----:B------:R-:W-:Y:S01]  /*0a30*/  FSEL R22, R22, -8.06006814911005101289e+34, !P0 ;  /* 0xf9785eba16167808 */ /* 0x000fe20004000000 */
[----:B------:R-:W-:Y:S01]  /*0a40*/  DMUL R20, R18, R18 ;  /* 0x0000001212147228 */ /* 0x000fe20000000000 */
[----:B------:R-:W-:Y:S01]  /*0a50*/  FSEL R23, -R23, 0.11223486810922622681, !P0 ;  /* 0x3de5db6517177808 */ /* 0x000fe20004000100 */
[----:B------:R-:W-:-:S06]  /*0a60*/  IMAD R17, R17, 0x8, R2 ;  /* 0x0000000811117824 */ /* 0x000fcc00078e0202 */
[----:B--2---:R-:W-:-:S08]  /*0a70*/  DFMA R4, R20, R22, R4 ;  /* 0x000000161404722b */ /* 0x004fd00000000004 */
[----:B------:R-:W-:Y:S01]  /*0a80*/  DFMA R4, R20, R4, R6 ;  /* 0x000000041404722b */ /* 0x000fe20000000006 */
[----:B------:R-:W-:-:S04]  /*0a90*/  LOP3.LUT R6, R3, 0x1, RZ, 0xc0, !PT ;  /* 0x0000000103067812 */ /* 0x000fc800078ec0ff */
[----:B------:R-:W-:-:S03]  /*0aa0*/  ISETP.NE.U32.AND P1, PT, R6, 0x1, PT ;  /* 0x000000010600780c */ /* 0x000fc60003f25070 */
[----:B---3--:R-:W-:-:S08]  /*0ab0*/  DFMA R4, R20, R4, R8 ;  /* 0x000000041404722b */ /* 0x008fd00000000008 */
[C---:B------:R-:W-:Y:S02]  /*0ac0*/  DFMA R4, R20.reuse, R4, R10 ;  /* 0x000000041404722b */ /* 0x040fe4000000000a */
[----:B------:R-:W-:Y:S04]  /*0ad0*/  @P1 LDS.64 R8, [R16+0x8] ;  /* 0x0000080010081984 */ /* 0x000fe80000000a00 */
[----:B------:R-:W0:Y:S02]  /*0ae0*/  @P1 LDS.64 R6, [R17+0x8] ;  /* 0x0000080011061984 */ /* 0x000e240000000a00 */
[C---:B----4-:R-:W-:Y:S02]  /*0af0*/  DFMA R4, R20.reuse, R4, R12 ;  /* 0x000000041404722b */ /* 0x050fe4000000000c */
[----:B------:R-:W-:Y:S06]  /*0b00*/  @!P1 LDS.64 R12, [R16+0x8] ;  /* 0x00000800100c9984 */ /* 0x000fec0000000a00 */
[----:B------:R-:W-:Y:S01]  /*0b10*/  DFMA R4, R20, R4, R14 ;  /* 0x000000041404722b */ /* 0x000fe2000000000e */
[----:B------:R-:W1:Y:S07]  /*0b20*/  @!P1 LDS.64 R14, [R17+0x8] ;  /* 0x00000800110e9984 */ /* 0x000e6e0000000a00 */
[----:B------:R-:W-:-:S02]  /*0b30*/  DFMA R18, R4, R18, R18 ;  /* 0x000000120412722b */ /* 0x000fc40000000012 */
[----:B------:R-:W-:-:S10]  /*0b40*/  DFMA R4, R20, R4, 1 ;  /* 0x3ff000001404742b */ /* 0x000fd40000000004 */
[----:B------:R-:W-:Y:S02]  /*0b50*/  FSEL R10, R4, R18, !P0 ;  /* 0x00000012040a7208 */ /* 0x000fe40004000000 */
[----:B------:R-:W-:Y:S02]  /*0b60*/  FSEL R11, R5, R19, !P0 ;  /* 0x00000013050b7208 */ /* 0x000fe40004000000 */
[----:B------:R-:W-:-:S04]  /*0b70*/  LOP3.LUT P0, RZ, R24, 0x2, RZ, 0xc0, !PT ;  /* 0x0000000218ff7812 */ /* 0x000fc8000780c0ff */
[----:B------:R-:W-:-:S10]  /*0b80*/  DADD R4, RZ, -R10 ;  /* 0x00000000ff047229 */ /* 0x000fd4000000080a */
[----:B------:R-:W-:Y:S02]  /*0b90*/  FSEL R10, R10, R4, !P0 ;  /* 0x000000040a0a7208 */ /* 0x000fe40004000000 */
[----:B------:R-:W-:-:S04]  /*0ba0*/  FSEL R11, R11, R5, !P0 ;  /* 0x000000050b0b7208 */ /* 0x000fc80004000000 */
[----:B------:R-:W2:Y:S08]  /*0bb0*/  F2F.F32.F64 R4, R10 ;  /* 0x0000000a00047310 */ /* 0x000eb00000301000 */
[----:B--2---:R-:W0:Y:S02]  /*0bc0*/  F2F.F64.F32 R4, R4 ;  /* 0x0000000400047310 */ /* 0x004e240000201800 */
[----:B0-----:R-:W-:-:S02]  /*0bd0*/  @P1 DFMA R8, R6, R4, R8 ;  /* 0x000000040608122b */ /* 0x001fc40000000008 */
[----:B-1----:R-:W-:-:S11]  /*0be0*/  @!P1 DFMA R8, -R14, R4, R12 ;  /* 0x000000040e08922b */ /* 0x002fd6000000010c */
.L_x_1:
[C---:B------:R-:W-:Y:S01]  /*0bf0*/  IMAD R4, R3.reuse, 0x18, R2 ;  /* 0x0000001803047824 */ /* 0x040fe200078e0202 */
[----:B------:R-:W-:Y:S01]  /*0c00*/  STS.64 [R16], R8 ;  /* 0x0000000810007388 */ /* 0x000fe20000000a00 */
[----:B------:R-:W0:Y:S01]  /*0c10*/  LDC.64 R6, c[0x0][0x388] ;  /* 0x0000e200ff067b82 */ /* 0x000e220000000a00 */
[----:B------:R-:W-:Y:S05]  /*0c20*/  WARPSYNC.ALL ;  /* 0x0000000000007948 */ /* 0x000fea0003800000 */
[----:B------:R-:W1:Y:S01]  /*0c30*/  LDS.64 R4, [R4] ;  /* 0x0000000004047984 */ /* 0x000e620000000a00 */
[----:B0-----:R-:W-:-:S05]  /*0c40*/  IMAD.WIDE.U32 R2, R3, 0x8, R6 ;  /* 0x0000000803027825 */ /* 0x001fca00078e0006 */
[----:B-1----:R-:W-:Y:S01]  /*0c50*/  STG.E.64 desc[UR6][R2.64], R4 ;  /* 0x0000000402007986 */ /* 0x002fe2000c101b06 */
[----:B------:R-:W-:Y:S06]  /*0c60*/  BAR.SYNC.DEFER_BLOCKING 0x0 ;  /* 0x0000000000007b1d */ /* 0x000fec0000010000 */
[----:B------:R-:W-:Y:S05]  /*0c70*/  EXIT ;  /* 0x000000000000794d */ /* 0x000fea0003800000 */
        .weak           $__internal_0_$__cuda_sm3x_div_rn_noftz_f32_slowpath
        .type           $__internal_0_$__cuda_sm3x_div_rn_noftz_f32_slowpath,@function
        .size           $__internal_0_$__cuda_sm3x_div_rn_noftz_f32_slowpath,($_Z3fftPdS_S_$__internal_trig_reduction_slowpathd - $__internal_0_$__cuda_sm3x_div_rn_noftz_f32_slowpath)
$__internal_0_$__cuda_sm3x_div_rn_noftz_f32_slowpath:
[----:B------:R-:W-:Y:S01]  /*0c80*/  SHF.R.U32.HI R5, RZ, 0x17, R4 ;  /* 0x00000017ff057819 */ /* 0x000fe20000011604 */
[----:B------:R-:W-:Y:S04]  /*0c90*/  BSSY.RECONVERGENT B1, `(.L_x_12) ;  /* 0x000005b000017945 */ /* 0x000fe80003800200 */
[----:B------:R-:W-:Y:S01]  /*0ca0*/  BSSY.RELIABLE B2, `(.L_x_13) ;  /* 0x0000019000027945 */ /* 0x000fe20003800100 */
[----:B------:R-:W-:-:S05]  /*0cb0*/  LOP3.LUT R12, R5, 0xff, RZ, 0xc0, !PT ;  /* 0x000000ff050c7812 */ /* 0x000fca00078ec0ff */
[----:B------:R-:W-:-:S05]  /*0cc0*/  VIADD R8, R12, 0xffffffff ;  /* 0xffffffff0c087836 */ /* 0x000fca0000000000 */
[----:B------:R-:W-:-:S13]  /*0cd0*/  ISETP.GT.U32.AND P0, PT, R8, 0xfd, PT ;  /* 0x000000fd0800780c */ /* 0x000fda0003f04070 */
[----:B------:R-:W-:Y:S01]  /*0ce0*/  @!P0 IMAD.MOV.U32 R7, RZ, RZ, RZ ;  /* 0x000000ffff078224 */ /* 0x000fe200078e00ff */
[----:B------:R-:W-:Y:S06]  /*0cf0*/  @!P0 BRA `(.L_x_14) ;  /* 0x00000000004c8947 */ /* 0x000fec0003800000 */
[----:B------:R-:W-:-:S13]  /*0d00*/  FSETP.GTU.FTZ.AND P0, PT, |R4|, +INF , PT ;  /* 0x7f8000000400780b */ /* 0x000fda0003f1c200 */
[----:B------:R-:W-:Y:S05]  /*0d10*/  @P0 BREAK.RELIABLE B2 ;  /* 0x0000000000020942 */ /* 0x000fea0003800100 */
[----:B------:R-:W-:Y:S05]  /*0d20*/  @P0 BRA `(.L_x_15) ;  /* 0x0000000400400947 */ /* 0x000fea0003800000 */
[----:B------:R-:W-:-:S05]  /*0d30*/  IMAD.MOV.U32 R5, RZ, RZ, 0x41000000 ;  /* 0x41000000ff057424 */ /* 0x000fca00078e00ff */
[----:B------:R-:W-:-:S13]  /*0d40*/  LOP3.LUT P0, RZ, R4, 0x7fffffff, R5, 0xc8, !PT ;  /* 0x7fffffff04ff7812 */ /* 0x000fda000780c805 */
[----:B------:R-:W-:Y:S05]  /*0d50*/  @!P0 BREAK.RELIABLE B2 ;  /* 0x0000000000028942 */ /* 0x000fea0003800100 */
[----:B------:R-:W-:Y:S05]  /*0d60*/  @!P0 BRA `(.L_x_16) ;  /* 0x0000000400288947 */ /* 0x000fea0003800000 */
[----:B------:R-:W-:Y:S02]  /*0d70*/  FSETP.NEU.FTZ.AND P0, PT, |R4|, +INF , PT ;  /* 0x7f8000000400780b */ /* 0x000fe40003f1d200 */
[----:B------:R-:W-:-:S04]  /*0d80*/  LOP3.LUT P1, RZ, R5, 0x7fffffff, RZ, 0xc0, !PT ;  /* 0x7fffffff05ff7812 */ /* 0x000fc8000782c0ff */
[----:B------:R-:W-:-:S13]  /*0d90*/  PLOP3.LUT P0, PT, P0, P1, PT, 0x2f, 0xf2 ;  /* 0x0000000000f2781c */ /* 0x000fda0000702577 */
[----:B------:R-:W-:Y:S05]  /*0da0*/  @P0 BREAK.RELIABLE B2 ;  /* 0x0000000000020942 */ /* 0x000fea0003800100 */
[----:B------:R-:W-:Y:S05]  /*0db0*/  @P0 BRA `(.L_x_17) ;  /* 0x00000004000c0947 */ /* 0x000fea0003800000 */
[----:B------:R-:W-:-:S13]  /*0dc0*/  LOP3.LUT P0, RZ, R4, 0x7fffffff, RZ, 0xc0, !PT ;  /* 0x7fffffff04ff7812 */ /* 0x000fda000780c0ff */
[----:B------:R-:W-:Y:S05]  /*0dd0*/  @!P0 BREAK.RELIABLE B2 ;  /* 0x0000000000028942 */ /* 0x000fea0003800100 */
[----:B------:R-:W-:Y:S05]  /*0de0*/  @!P0 BRA `(.L_x_18) ;  /* 0x0000000000f48947 */ /* 0x000fea0003800000 */
[----:B------:R-:W-:Y:S01]  /*0df0*/  ISETP.GE.AND P0, PT, R8, RZ, PT ;  /* 0x000000ff0800720c */ /* 0x000fe20003f06270 */
[----:B------:R-:W-:-:S12]  /*0e00*/  IMAD.MOV.U32 R7, RZ, RZ, RZ ;  /* 0x000000ffff077224 */ /* 0x000fd800078e00ff */
[----:B------:R-:W-:Y:S01]  /*0e10*/  @!P0 FFMA R4, R4, 1.84467440737095516160e+19, RZ ;  /* 0x5f80000004048823 */ /* 0x000fe200000000ff */
[----:B------:R-:W-:-:S07]  /*0e20*/  @!P0 VIADD R7, R7, 0x40 ;  /* 0x0000004007078836 */ /* 0x000fce0000000000 */
.L_x_14:
[----:B------:R-:W-:Y:S05]  /*0e30*/  BSYNC.RELIABLE B2 ;  /* 0x0000000000027941 */ /* 0x000fea0003800100 */
.L_x_13:
[----:B------:R-:W-:Y:S01]  /*0e40*/  LEA R5, R12, 0xc0800000, 0x17 ;  /* 0xc08000000c057811 */ /* 0x000fe200078eb8ff */
[----:B------:R-:W-:Y:S01]  /*0e50*/  UMOV UR4, 0x41000000 ;  /* 0x4100000000047882 */ /* 0x000fe20000000000 */
[----:B------:R-:W-:Y:S01]  /*0e60*/  IADD3 R7, PT, PT, R7, 0x82, -R12 ;  /* 0x0000008207077810 */ /* 0x000fe20007ffe80c */
[----:B------:R-:W-:Y:S01]  /*0e70*/  UIADD3 UR4, UPT, UPT, UR4, -0x1800000, URZ ;  /* 0xfe80000004047890 */ /* 0x000fe2000fffe0ff */
[----:B------:R-:W-:Y:S01]  /*0e80*/  BSSY.RECONVERGENT B2, `(.L_x_19) ;  /* 0x0000032000027945 */ /* 0x000fe20003800200 */
[----:B------:R-:W-:-:S04]  /*0e90*/  IMAD.IADD R8, R4, 0x1, -R5 ;  /* 0x0000000104087824 */ /* 0x000fc800078e0a05 */
[----:B------:R-:W0:Y:S01]  /*0ea0*/  MUFU.RCP R4, R8 ;  /* 0x0000000800047308 */ /* 0x000e220000001000 */
[----:B------:R-:W-:-:S04]  /*0eb0*/  FADD.FTZ R5, -R8, -RZ ;  /* 0x800000ff08057221 */ /* 0x000fc80000010100 */
[----:B0-----:R-:W-:-:S04]  /*0ec0*/  FFMA R9, R4, R5, 1 ;  /* 0x3f80000004097423 */ /* 0x001fc80000000005 */
[----:B------:R-:W-:-:S04]  /*0ed0*/  FFMA R4, R4, R9, R4 ;  /* 0x0000000904047223 */ /* 0x000fc80000000004 */
[----:B------:R-:W-:-:S04]  /*0ee0*/  FFMA R9, R4, UR4, RZ ;  /* 0x0000000404097c23 */ /* 0x000fc800080000ff */
[----:B------:R-:W-:-:S04]  /*0ef0*/  FFMA R10, R5, R9, UR4 ;  /* 0x00000004050a7e23 */ /* 0x000fc80008000009 */
[----:B------:R-:W-:-:S04]  /*0f00*/  FFMA R9, R4, R10, R9 ;  /* 0x0000000a04097223 */ /* 0x000fc80000000009 */
[----:B------:R-:W-:-:S04]  /*0f10*/  FFMA R10, R5, R9, UR4 ;  /* 0x00000004050a7e23 */ /* 0x000fc80008000009 */
[----:B------:R-:W-:-:S05]  /*0f20*/  FFMA R5, R4, R10, R9 ;  /* 0x0000000a04057223 */ /* 0x000fca0000000009 */
[----:B------:R-:W-:-:S04]  /*0f30*/  SHF.R.U32.HI R8, RZ, 0x17, R5 ;  /* 0x00000017ff087819 */ /* 0x000fc80000011605 */
[----:B------:R-:W-:-:S05]  /*0f40*/  LOP3.LUT R8, R8, 0xff, RZ, 0xc0, !PT ;  /* 0x000000ff08087812 */ /* 0x000fca00078ec0ff */
[----:B------:R-:W-:-:S04]  /*0f50*/  IMAD.IADD R11, R8, 0x1, R7 ;  /* 0x00000001080b7824 */ /* 0x000fc800078e0207 */
[----:B------:R-:W-:-:S05]  /*0f60*/  VIADD R8, R11, 0xffffffff ;  /* 0xffffffff0b087836 */ /* 0x000fca0000000000 */
[----:B------:R-:W-:-:S13]  /*0f70*/  ISETP.GE.U32.AND P0, PT, R8, 0xfe, PT ;  /* 0x000000fe0800780c */ /* 0x000fda0003f06070 */
[----:B------:R-:W-:Y:S05]  /*0f80*/  @!P0 BRA `(.L_x_20) ;  /* 0x0000000000808947 */ /* 0x000fea0003800000 */
[----:B------:R-:W-:-:S13]  /*0f90*/  ISETP.GT.AND P0, PT, R11, 0xfe, PT ;  /* 0x000000fe0b00780c */ /* 0x000fda0003f04270 */
[----:B------:R-:W-:Y:S05]  /*0fa0*/  @P0 BRA `(.L_x_21) ;  /* 0x00000000006c0947 */ /* 0x000fea0003800000 */
[----:B------:R-:W-:-:S13]  /*0fb0*/  ISETP.GE.AND P0, PT, R11, 0x1, PT ;  /* 0x000000010b00780c */ /* 0x000fda0003f06270 */
[----:B------:R-:W-:Y:S05]  /*0fc0*/  @P0 BRA `(.L_x_22) ;  /* 0x0000000000740947 */ /* 0x000fea0003800000 */
[----:B------:R-:W-:Y:S02]  /*0fd0*/  ISETP.GE.AND P0, PT, R11, -0x18, PT ;  /* 0xffffffe80b00780c */ /* 0x000fe40003f06270 */
[----:B------:R-:W-:-:S11]  /*0fe0*/  LOP3.LUT R5, R5, 0x80000000, RZ, 0xc0, !PT ;  /* 0x8000000005057812 */ /* 0x000fd600078ec0ff */
[----:B------:R-:W-:Y:S05]  /*0ff0*/  @!P0 BRA `(.L_x_22) ;  /* 0x0000000000688947 */ /* 0x000fea0003800000 */
[CCC-:B------:R-:W-:Y:S01]  /*1000*/  FFMA.RZ R7, R4.reuse, R10.reuse, R9.reuse ;  /* 0x0000000a04077223 */ /* 0x1c0fe2000000c009 */
[C---:B------:R-:W-:Y:S02]  /*1010*/  ISETP.NE.AND P2, PT, R11.reuse, RZ, PT ;  /* 0x000000ff0b00720c */ /* 0x040fe40003f45270 */
[----:B------:R-:W-:Y:S02]  /*1020*/  ISETP.NE.AND P1, PT, R11, RZ, PT ;  /* 0x000000ff0b00720c */ /* 0x000fe40003f25270 */
[----:B------:R-:W-:Y:S01]  /*1030*/  LOP3.LUT R8, R7, 0x7fffff, RZ, 0xc0, !PT ;  /* 0x007fffff07087812 */ /* 0x000fe200078ec0ff */
[CCC-:B------:R-:W-:Y:S01]  /*1040*/  FFMA.RP R7, R4.reuse, R10.reuse, R9.reuse ;  /* 0x0000000a04077223 */ /* 0x1c0fe20000008009 */
[----:B------:R-:W-:Y:S01]  /*1050*/  FFMA.RM R4, R4, R10, R9 ;  /* 0x0000000a04047223 */ /* 0x000fe20000004009 */
[----:B------:R-:W-:Y:S01]  /*1060*/  VIADD R9, R11, 0x20 ;  /* 0x000000200b097836 */ /* 0x000fe20000000000 */
[----:B------:R-:W-:Y:S01]  /*1070*/  LOP3.LUT R8, R8, 0x800000, RZ, 0xfc, !PT ;  /* 0x0080000008087812 */ /* 0x000fe200078efcff */
[----:B------:R-:W-:-:S02]  /*1080*/  IMAD.MOV R10, RZ, RZ, -R11 ;  /* 0x000000ffff0a7224 */ /* 0x000fc400078e0a0b */
[----:B------:R-:W-:Y:S02]  /*1090*/  FSETP.NEU.FTZ.AND P0, PT, R7, R4, PT ;  /* 0x000000040700720b */ /* 0x000fe40003f1d000 */
[----:B------:R-:W-:Y:S02]  /*10a0*/  SHF.L.U32 R9, R8, R9, RZ ;  /* 0x0000000908097219 */ /* 0x000fe400000006ff */
[----:B------:R-:W-:Y:S02]  /*10b0*/  SEL R7, R10, RZ, P2 ;  /* 0x000000ff0a077207 */ /* 0x000fe40001000000 */
[----:B------:R-:W-:Y:S02]  /*10c0*/  ISETP.NE.AND P1, PT, R9, RZ, P1 ;  /* 0x000000ff0900720c */ /* 0x000fe40000f25270 */
[----:B------:R-:W-:Y:S02]  /*10d0*/  SHF.R.U32.HI R7, RZ, R7, R8 ;  /* 0x00000007ff077219 */ /* 0x000fe40000011608 */
[----:B------:R-:W-:-:S02]  /*10e0*/  PLOP3.LUT P0, PT, P0, P1, PT, 0xf8, 0x8f ;  /* 0x00000000008f781c */ /* 0x000fc40000703f70 */
[----:B------:R-:W-:Y:S02]  /*10f0*/  SHF.R.U32.HI R9, RZ, 0x1, R7 ;  /* 0x00000001ff097819 */ /* 0x000fe40000011607 */
[----:B------:R-:W-:-:S04]  /*1100*/  SEL R4, RZ, 0x1, !P0 ;  /* 0x00000001ff047807 */ /* 0x000fc80004000000 */
[----:B------:R-:W-:-:S04]  /*1110*/  LOP3.LUT R4, R4, 0x1, R9, 0xf8, !PT ;  /* 0x0000000104047812 */ /* 0x000fc800078ef809 */
[----:B------:R-:W-:-:S05]  /*1120*/  LOP3.LUT R4, R4, R7, RZ, 0xc0, !PT ;  /* 0x0000000704047212 */ /* 0x000fca00078ec0ff */
[----:B------:R-:W-:-:S05]  /*1130*/  IMAD.IADD R4, R9, 0x1, R4 ;  /* 0x0000000109047824 */ /* 0x000fca00078e0204 */
[----:B------:R-:W-:Y:S01]  /*1140*/  LOP3.LUT R5, R4, R5, RZ, 0xfc, !PT ;  /* 0x0000000504057212 */ /* 0x000fe200078efcff */
[----:B------:R-:W-:Y:S06]  /*1150*/  BRA `(.L_x_22) ;  /* 0x0000000000107947 */ /* 0x000fec0003800000 */
.L_x_21:
[----:B------:R-:W-:-:S04]  /*1160*/  LOP3.LUT R5, R5, 0x80000000, RZ, 0xc0, !PT ;  /* 0x8000000005057812 */ /* 0x000fc800078ec0ff */
[----:B------:R-:W-:Y:S01]  /*1170*/  LOP3.LUT R5, R5, 0x7f800000, RZ, 0xfc, !PT ;  /* 0x7f80000005057812 */ /* 0x000fe200078efcff */
[----:B------:R-:W-:Y:S06]  /*1180*/  BRA `(.L_x_22) ;  /* 0x0000000000047947 */ /* 0x000fec0003800000 */
.L_x_20:
[----:B------:R-:W-:-:S07]  /*1190*/  IMAD R5, R7, 0x800000, R5 ;  /* 0x0080000007057824 */ /* 0x000fce00078e0205 */
.L_x_22:
[----:B------:R-:W-:Y:S05]  /*11a0*/  BSYNC.RECONVERGENT B2 ;  /* 0x0000000000027941 */ /* 0x000fea0003800200 */
.L_x_19:
[----:B------:R-:W-:Y:S05]  /*11b0*/  BRA `(.L_x_23) ;  /* 0x0000000000207947 */ /* 0x000fea0003800000 */
.L_x_18:
[----:B------:R-:W-:-:S04]  /*11c0*/  LOP3.LUT R5, R4, 0x80000000, R5, 0x48, !PT ;  /* 0x8000000004057812 */ /* 0x000fc800078e4805 */
[----:B------:R-:W-:Y:S01]  /*11d0*/  LOP3.LUT R5, R5, 0x7f800000, RZ, 0xfc, !PT ;  /* 0x7f80000005057812 */ /* 0x000fe200078efcff */
[----:B------:R-:W-:Y:S06]  /*11e0*/  BRA `(.L_x_23) ;  /* 0x0000000000147947 */ /* 0x000fec0003800000 */
.L_x_17:
[----:B------:R-:W-:Y:S01]  /*11f0*/  LOP3.LUT R5, R4, 0x80000000, R5, 0x48, !PT ;  /* 0x8000000004057812 */ /* 0x000fe200078e4805 */
[----:B------:R-:W-:Y:S06]  /*1200*/  BRA `(.L_x_23) ;  /* 0x00000000000c7947 */ /* 0x000fec0003800000 */
.L_x_16:
[----:B------:R-:W0:Y:S01]  /*1210*/  MUFU.RSQ R5, -QNAN ;  /* 0xffc0000000057908 */ /* 0x000e220000001400 */
[----:B------:R-:W-:Y:S05]  /*1220*/  BRA `(.L_x_23) ;  /* 0x0000000000047947 */ /* 0x000fea0003800000 */
.L_x_15:
[----:B------:R-:W-:-:S07]  /*1230*/  FADD.FTZ R5, R4, 8 ;  /* 0x4100000004057421 */ /* 0x000fce0000010000 */
.L_x_23:
[----:B------:R-:W-:Y:S05]  /*1240*/  BSYNC.RECONVERGENT B1 ;  /* 0x0000000000017941 */ /* 0x000fea0003800200 */
.L_x_12:
[----:B------:R-:W-:-:S04]  /*1250*/  IMAD.MOV.U32 R7, RZ, RZ, 0x0 ;  /* 0x00000000ff077424 */ /* 0x000fc800078e00ff */
[----:B0-----:R-:W-:Y:S05]  /*1260*/  RET.REL.NODEC R6 `(_Z3fftPdS_S_) ;  /* 0xffffffec06647950 */ /* 0x001fea0003c3ffff */
        .type           $_Z3fftPdS_S_$__internal_trig_reduction_slowpathd,@function
        .size           $_Z3fftPdS_S_$__internal_trig_reduction_slowpathd,(.L_x_54 - $_Z3fftPdS_S_$__internal_trig_reduction_slowpathd)
$_Z3fftPdS_S_$__internal_trig_reduction_slowpathd:
[--C-:B------:R-:W-:Y:S01]  /*1270*/  SHF.R.U32.HI R12, RZ, 0x14, R5.reuse ;  /* 0x00000014ff0c7819 */ /* 0x100fe20000011605 */
[----:B------:R-:W-:Y:S02]  /*1280*/  IMAD.MOV.U32 R6, RZ, RZ, R4 ;  /* 0x000000ffff067224 */ /* 0x000fe400078e0004 */
[----:B------:R-:W-:Y:S01]  /*1290*/  IMAD.MOV.U32 R13, RZ, RZ, R5 ;  /* 0x000000ffff0d7224 */ /* 0x000fe200078e0005 */
[----:B------:R-:W-:Y:S01]  /*12a0*/  LOP3.LUT R7, R12, 0x7ff, RZ, 0xc0, !PT ;  /* 0x000007ff0c077812 */ /* 0x000fe200078ec0ff */
[----:B------:R-:W-:-:S03]  /*12b0*/  IMAD.MOV.U32 R8, RZ, RZ, RZ ;  /* 0x000000ffff087224 */ /* 0x000fc600078e00ff */
[----:B------:R-:W-:-:S13]  /*12c0*/  ISETP.NE.AND P0, PT, R7, 0x7ff, PT ;  /* 0x000007ff0700780c */ /* 0x000fda0003f05270 */
[----:B------:R-:W-:Y:S05]  /*12d0*/  @!P0 BRA `(.L_x_24) ;  /* 0x00000008004c8947 */ /* 0x000fea0003800000 */
[----:B------:R-:W-:Y:S01]  /*12e0*/  VIADD R7, R7, 0xfffffc00 ;  /* 0xfffffc0007077836 */ /* 0x000fe20000000000 */
[----:B------:R-:W-:Y:S01]  /*12f0*/  BSSY.RECONVERGENT B2, `(.L_x_25) ;  /* 0x0000030000027945 */ /* 0x000fe20003800200 */
[----:B------:R-:W-:Y:S01]  /*1300*/  IMAD.MOV.U32 R15, RZ, RZ, R5 ;  /* 0x000000ffff0f7224 */ /* 0x000fe200078e0005 */
[----:B------:R-:W-:Y:S02]  /*1310*/  CS2R R8, SRZ ;  /* 0x0000000000087805 */ /* 0x000fe4000001ff00 */
[----:B------:R-:W-:Y:S02]  /*1320*/  SHF.R.U32.HI R19, RZ, 0x6, R7 ;  /* 0x00000006ff137819 */ /* 0x000fe40000011607 */
[----:B------:R-:W-:Y:S02]  /*1330*/  ISETP.GE.U32.AND P0, PT, R7, 0x80, PT ;  /* 0x000000800700780c */ /* 0x000fe40003f06070 */
[C---:B------:R-:W-:Y:S02]  /*1340*/  IADD3 R10, PT, PT, -R19.reuse, 0x13, RZ ;  /* 0x00000013130a7810 */ /* 0x040fe40007ffe1ff */
[----:B------:R-:W-:-:S02]  /*1350*/  IADD3 R11, PT, PT, -R19, 0xf, RZ ;  /* 0x0000000f130b7810 */ /* 0x000fc40007ffe1ff */
[----:B------:R-:W-:-:S04]  /*1360*/  SEL R10, R10, 0x12, P0 ;  /* 0x000000120a0a7807 */ /* 0x000fc80000000000 */
[----:B------:R-:W-:-:S13]  /*1370*/  ISETP.GE.AND P0, PT, R11, R10, PT ;  /* 0x0000000a0b00720c */ /* 0x000fda0003f06270 */
[----:B------:R-:W-:Y:S05]  /*1380*/  @P0 BRA `(.L_x_26) ;  /* 0x0000000000980947 */ /* 0x000fea0003800000 */
[----:B------:R-:W0:Y:S01]  /*1390*/  LDC.64 R4, c[0x0][0x358] ;  /* 0x0000d600ff047b82 */ /* 0x000e220000000a00 */
[C---:B------:R-:W-:Y:S01]  /*13a0*/  SHF.L.U64.HI R21, R6.reuse, 0xb, R13 ;  /* 0x0000000b06157819 */ /* 0x040fe2000001020d */
[----:B------:R-:W-:Y:S01]  /*13b0*/  BSSY.RECONVERGENT B3, `(.L_x_27) ;  /* 0x0000022000037945 */ /* 0x000fe20003800200 */
[----:B------:R-:W-:Y:S01]  /*13c0*/  IMAD.SHL.U32 R13, R6, 0x800, RZ ;  /* 0x00000800060d7824 */ /* 0x000fe200078e00ff */
[----:B------:R-:W-:Y:S01]  /*13d0*/  IADD3 R18, PT, PT, RZ, -R19, -R10 ;  /* 0x80000013ff127210 */ /* 0x000fe20007ffe80a */
[----:B------:R-:W-:Y:S01]  /*13e0*/  IMAD.MOV.U32 R20, RZ, RZ, RZ ;  /* 0x000000ffff147224 */ /* 0x000fe200078e00ff */
[----:B------:R-:W-:Y:S02]  /*13f0*/  CS2R R8, SRZ ;  /* 0x0000000000087805 */ /* 0x000fe4000001ff00 */
[----:B------:R-:W-:-:S07]  /*1400*/  LOP3.LUT R21, R21, 0x80000000, RZ, 0xfc, !PT ;  /* 0x8000000015157812 */ /* 0x000fce00078efcff */
.L_x_28:
[----:B------:R-:W1:Y:S01]  /*1410*/  LDC.64 R6, c[0x4][RZ] ;  /* 0x01000000ff067b82 */ /* 0x000e620000000a00 */
[----:B0-----:R-:W-:Y:S02]  /*1420*/  R2UR UR4, R4 ;  /* 0x00000000040472ca */ /* 0x001fe400000e0000 */
[----:B------:R-:W-:Y:S01]  /*1430*/  R2UR UR5, R5 ;  /* 0x00000000050572ca */ /* 0x000fe200000e0000 */
[----:B-1----:R-:W-:-:S12]  /*1440*/  IMAD.WIDE R6, R11, 0x8, R6 ;  /* 0x000000080b067825 */ /* 0x002fd800078e0206 */
[----:B------:R-:W2:Y:S01]  /*1450*/  LDG.E.64.CONSTANT R6, desc[UR4][R6.64] ;  /* 0x0000000406067981 */ /* 0x000ea2000c1e9b00 */
[----:B------:R-:W-:Y:S02]  /*1460*/  VIADD R18, R18, 0x1 ;  /* 0x0000000112127836 */ /* 0x000fe40000000000 */
[----:B------:R-:W-:Y:S02]  /*1470*/  VIADD R11, R11, 0x1 ;  /* 0x000000010b0b7836 */ /* 0x000fe40000000000 */
[----:B--2---:R-:W-:-:S04]  /*1480*/  IMAD.WIDE.U32 R8, P2, R6, R13, R8 ;  /* 0x0000000d06087225 */ /* 0x004fc80007840008 */
[----:B------:R-:W-:Y:S02]  /*1490*/  IMAD R23, R6, R21, RZ ;  /* 0x0000001506177224 */ /* 0x000fe400078e02ff */
[CC--:B------:R-:W-:Y:S02]  /*14a0*/  IMAD R22, R7.reuse, R13.reuse, RZ ;  /* 0x0000000d07167224 */ /* 0x0c0fe400078e02ff */
[----:B------:R-:W-:Y:S01]  /*14b0*/  IMAD.HI.U32 R25, R7, R13, RZ ;  /* 0x0000000d07197227 */ /* 0x000fe200078e00ff */
[----:B------:R-:W-:-:S03]  /*14c0*/  IADD3 R9, P0, PT, R23, R9, RZ ;  /* 0x0000000917097210 */ /* 0x000fc60007f1e0ff */
[----:B------:R-:W-:Y:S01]  /*14d0*/  IMAD R23, R20, 0x8, R1 ;  /* 0x0000000814177824 */ /* 0x000fe200078e0201 */
[----:B------:R-:W-:Y:S01]  /*14e0*/  IADD3 R9, P1, PT, R22, R9, RZ ;  /* 0x0000000916097210 */ /* 0x000fe20007f3e0ff */
[----:B------:R-:W-:-:S04]  /*14f0*/  IMAD.HI.U32 R22, R6, R21, RZ ;  /* 0x0000001506167227 */ /* 0x000fc800078e00ff */
[----:B------:R-:W-:Y:S01]  /*1500*/  IMAD.X R6, RZ, RZ, R22, P2 ;  /* 0x000000ffff067224 */ /* 0x000fe200010e0616 */
[----:B------:R0:W-:Y:S01]  /*1510*/  STL.64 [R23], R8 ;  /* 0x0000000817007387 */ /* 0x0001e20000100a00 */
[----:B------:R-:W-:-:S03]  /*1520*/  IMAD.HI.U32 R22, R7, R21, RZ ;  /* 0x0000001507167227 */ /* 0x000fc600078e00ff */
[----:B------:R-:W-:Y:S01]  /*1530*/  IADD3.X R6, P0, PT, R25, R6, RZ, P0, !PT ;  /* 0x0000000619067210 */ /* 0x000fe2000071e4ff */
[----:B------:R-:W-:Y:S02]  /*1540*/  IMAD R7, R7, R21, RZ ;  /* 0x0000001507077224 */ /* 0x000fe400078e02ff */
[----:B------:R-:W-:-:S03]  /*1550*/  VIADD R20, R20, 0x1 ;  /* 0x0000000114147836 */ /* 0x000fc60000000000 */
[----:B------:R-:W-:Y:S01]  /*1560*/  IADD3.X R7, P1, PT, R7, R6, RZ, P1, !PT ;  /* 0x0000000607077210 */ /* 0x000fe20000f3e4ff */
[----:B------:R-:W-:Y:S01]  /*1570*/  IMAD.X R6, RZ, RZ, R22, P0 ;  /* 0x000000ffff067224 */ /* 0x000fe200000e0616 */
[----:B------:R-:W-:-:S03]  /*1580*/  ISETP.NE.AND P0, PT, R18, -0xf, PT ;  /* 0xfffffff11200780c */ /* 0x000fc60003f05270 */
[----:B------:R-:W-:Y:S02]  /*1590*/  IMAD.X R6, RZ, RZ, R6, P1 ;  /* 0x000000ffff067224 */ /* 0x000fe400008e0606 */
[----:B0-----:R-:W-:Y:S02]  /*15a0*/  IMAD.MOV.U32 R8, RZ, RZ, R7 ;  /* 0x000000ffff087224 */ /* 0x001fe400078e0007 */
[----:B------:R-:W-:-:S06]  /*15b0*/  IMAD.MOV.U32 R9, RZ, RZ, R6 ;  /* 0x000000ffff097224 */ /* 0x000fcc00078e0006 */
[----:B------:R-:W-:Y:S05]  /*15c0*/  @P0 BRA `(.L_x_28) ;  /* 0xfffffffc00900947 */ /* 0x000fea000383ffff */
[----:B------:R-:W-:Y:S05]  /*15d0*/  BSYNC.RECONVERGENT B3 ;  /* 0x0000000000037941 */ /* 0x000fea0003800200 */
.L_x_27:
[----:B------:R-:W-:-:S07]  /*15e0*/  IMAD.MOV.U32 R11, RZ, RZ, R10 ;  /* 0x000000ffff0b7224 */ /* 0x000fce00078e000a */
.L_x_26:
[----:B------:R-:W-:Y:S05]  /*15f0*/  BSYNC.RECONVERGENT B2 ;  /* 0x0000000000027941 */ /* 0x000fea0003800200 */
.L_x_25:
[----:B------:R-:W-:Y:S01]  /*1600*/  LOP3.LUT P0, R25, R12, 0x3f, RZ, 0xc0, !PT ;  /* 0x0000003f0c197812 */ /* 0x000fe2000780c0ff */
[----:B------:R-:W-:-:S04]  /*1610*/  IMAD.IADD R4, R19, 0x1, R11 ;  /* 0x0000000113047824 */ /* 0x000fc800078e020b */
[----:B------:R-:W-:-:S05]  /*1620*/  IMAD.U32 R27, R4, 0x8, R1 ;  /* 0x00000008041b7824 */ /* 0x000fca00078e0001 */
[----:B------:R0:W-:Y:S04]  /*1630*/  STL.64 [R27+-0x78], R8 ;  /* 0xffff88081b007387 */ /* 0x0001e80000100a00 */
[----:B------:R-:W2:Y:S04]  /*1640*/  @P0 LDL.64 R18, [R1+0x8] ;  /* 0x0000080001120983 */ /* 0x000ea80000100a00 */
[----:B------:R-:W3:Y:S04]  /*1650*/  LDL.64 R6, [R1+0x10] ;  /* 0x0000100001067983 */ /* 0x000ee80000100a00 */
[----:B------:R-:W4:Y:S01]  /*1660*/  LDL.64 R4, [R1+0x18] ;  /* 0x0000180001047983 */ /* 0x000f220000100a00 */
[----:B------:R-:W-:Y:S01]  /*1670*/  @P0 LOP3.LUT R12, R12, 0x3f, RZ, 0xc, !PT ;  /* 0x0000003f0c0c0812 */ /* 0x000fe200078e0cff */
[----:B------:R-:W-:Y:S01]  /*1680*/  BSSY.RECONVERGENT B2, `(.L_x_29) ;  /* 0x0000034000027945 */ /* 0x000fe20003800200 */
[----:B--2---:R-:W-:-:S02]  /*1690*/  @P0 SHF.R.U64 R11, R18, 0x1, R19 ;  /* 0x00000001120b0819 */ /* 0x004fc40000001213 */
[----:B------:R-:W-:Y:S02]  /*16a0*/  @P0 SHF.R.U32.HI R13, RZ, 0x1, R19 ;  /* 0x00000001ff0d0819 */ /* 0x000fe40000011613 */
[CC--:B---3--:R-:W-:Y:S02]  /*16b0*/  @P0 SHF.L.U32 R19, R6.reuse, R25.reuse, RZ ;  /* 0x0000001906130219 */ /* 0x0c8fe400000006ff */
[----:B0-----:R-:W-:Y:S02]  /*16c0*/  @P0 SHF.R.U64 R8, R11, R12, R13 ;  /* 0x0000000c0b080219 */ /* 0x001fe4000000120d */
[--C-:B------:R-:W-:Y:S02]  /*16d0*/  @P0 SHF.R.U32.HI R23, RZ, 0x1, R7.reuse ;  /* 0x00000001ff170819 */ /* 0x100fe40000011607 */
[C-C-:B------:R-:W-:Y:S02]  /*16e0*/  @P0 SHF.R.U64 R21, R6.reuse, 0x1, R7.reuse ;  /* 0x0000000106150819 */ /* 0x140fe40000001207 */
[----:B------:R-:W-:-:S02]  /*16f0*/  @P0 SHF.L.U64.HI R10, R6, R25, R7 ;  /* 0x00000019060a0219 */ /* 0x000fc40000010207 */
[----:B------:R-:W-:Y:S02]  /*1700*/  @P0 SHF.R.U32.HI R9, RZ, R12, R13 ;  /* 0x0000000cff090219 */ /* 0x000fe4000001160d */
[----:B------:R-:W-:Y:S02]  /*1710*/  @P0 LOP3.LUT R6, R19, R8, RZ, 0xfc, !PT ;  /* 0x0000000813060212 */ /* 0x000fe400078efcff */
[----:B----4-:R-:W-:Y:S02]  /*1720*/  @P0 SHF.L.U32 R11, R4, R25, RZ ;  /* 0x00000019040b0219 */ /* 0x010fe400000006ff */
[----:B------:R-:W-:Y:S02]  /*1730*/  @P0 SHF.R.U64 R18, R21, R12, R23 ;  /* 0x0000000c15120219 */ /* 0x000fe40000001217 */
[----:B------:R-:W-:Y:S01]  /*1740*/  @P0 LOP3.LUT R7, R10, R9, RZ, 0xfc, !PT ;  /* 0x000000090a070212 */ /* 0x000fe200078efcff */
[----:B------:R-:W-:Y:S01]  /*1750*/  IMAD.SHL.U32 R10, R6, 0x4, RZ ;  /* 0x00000004060a7824 */ /* 0x000fe200078e00ff */
[----:B------:R-:W-:-:S02]  /*1760*/  @P0 SHF.L.U64.HI R25, R4, R25, R5 ;  /* 0x0000001904190219 */ /* 0x000fc40000010205 */
[----:B------:R-:W-:Y:S02]  /*1770*/  @P0 SHF.R.U32.HI R12, RZ, R12, R23 ;  /* 0x0000000cff0c0219 */ /* 0x000fe40000011617 */
[----:B------:R-:W-:Y:S02]  /*1780*/  @P0 LOP3.LUT R4, R11, R18, RZ, 0xfc, !PT ;  /* 0x000000120b040212 */ /* 0x000fe400078efcff */
[----:B------:R-:W-:Y:S02]  /*1790*/  SHF.L.U64.HI R19, R6, 0x2, R7 ;  /* 0x0000000206137819 */ /* 0x000fe40000010207 */
[----:B------:R-:W-:Y:S02]  /*17a0*/  @P0 LOP3.LUT R5, R25, R12, RZ, 0xfc, !PT ;  /* 0x0000000c19050212 */ /* 0x000fe400078efcff */
[----:B------:R-:W-:Y:S02]  /*17b0*/  SHF.L.W.U32.HI R7, R7, 0x2, R4 ;  /* 0x0000000207077819 */ /* 0x000fe40000010e04 */
[----:B------:R-:W-:-:S02]  /*17c0*/  IADD3 RZ, P0, PT, RZ, -R10, RZ ;  /* 0x8000000affff7210 */ /* 0x000fc40007f1e0ff */
[----:B------:R-:W-:Y:S02]  /*17d0*/  LOP3.LUT R6, RZ, R19, RZ, 0x33, !PT ;  /* 0x00000013ff067212 */ /* 0x000fe400078e33ff */
[----:B------:R-:W-:Y:S02]  /*17e0*/  SHF.L.W.U32.HI R4, R4, 0x2, R5 ;  /* 0x0000000204047819 */ /* 0x000fe40000010e05 */
[----:B------:R-:W-:Y:S02]  /*17f0*/  LOP3.LUT R8, RZ, R7, RZ, 0x33, !PT ;  /* 0x00000007ff087212 */ /* 0x000fe400078e33ff */
[----:B------:R-:W-:Y:S02]  /*1800*/  IADD3.X R6, P0, PT, RZ, R6, RZ, P0, !PT ;  /* 0x00000006ff067210 */ /* 0x000fe4000071e4ff */
[----:B------:R-:W-:Y:S02]  /*1810*/  LOP3.LUT R9, RZ, R4, RZ, 0x33, !PT ;  /* 0x00000004ff097212 */ /* 0x000fe400078e33ff */
[----:B------:R-:W-:-:S02]  /*1820*/  IADD3.X R8, P1, PT, RZ, R8, RZ, P0, !PT ;  /* 0x00000008ff087210 */ /* 0x000fc4000073e4ff */
[----:B------:R-:W-:-:S03]  /*1830*/  ISETP.GT.U32.AND P2, PT, R7, -0x1, PT ;  /* 0xffffffff0700780c */ /* 0x000fc60003f44070 */
[----:B------:R-:W-:Y:S01]  /*1840*/  IMAD.X R9, RZ, RZ, R9, P1 ;  /* 0x000000ffff097224 */ /* 0x000fe200008e0609 */
[----:B------:R-:W-:-:S04]  /*1850*/  ISETP.GT.AND.EX P0, PT, R4, -0x1, PT, P2 ;  /* 0xffffffff0400780c */ /* 0x000fc80003f04320 */
[----:B------:R-:W-:Y:S02]  /*1860*/  SEL R9, R4, R9, P0 ;  /* 0x0000000904097207 */ /* 0x000fe40000000000 */
[----:B------:R-:W-:Y:S02]  /*1870*/  SEL R13, R7, R8, P0 ;  /* 0x00000008070d7207 */ /* 0x000fe40000000000 */
[----:B------:R-:W-:Y:S02]  /*1880*/  ISETP.NE.U32.AND P1, PT, R9, RZ, PT ;  /* 0x000000ff0900720c */ /* 0x000fe40003f25070 */
[----:B------:R-:W-:Y:S02]  /*1890*/  SEL R19, R19, R6, P0 ;  /* 0x0000000613137207 */ /* 0x000fe40000000000 */
[----:B------:R-:W-:Y:S01]  /*18a0*/  SEL R7, R13, R9, !P1 ;  /* 0x000000090d077207 */ /* 0x000fe20004800000 */
[----:B------:R-:W-:-:S05]  /*18b0*/  @!P0 IMAD.MOV R10, RZ, RZ, -R10 ;  /* 0x000000ffff0a8224 */ /* 0x000fca00078e0a0a */
[----:B------:R-:W0:Y:S02]  /*18c0*/  FLO.U32 R7, R7 ;  /* 0x0000000700077300 */ /* 0x000e2400000e0000 */
[C---:B0-----:R-:W-:Y:S02]  /*18d0*/  IADD3 R11, PT, PT, -R7.reuse, 0x1f, RZ ;  /* 0x0000001f070b7810 */ /* 0x041fe40007ffe1ff */
[----:B------:R-:W-:-:S03]  /*18e0*/  IADD3 R8, PT, PT, -R7, 0x3f, RZ ;  /* 0x0000003f07087810 */ /* 0x000fc60007ffe1ff */
[----:B------:R-:W-:-:S05]  /*18f0*/  @P1 IMAD.MOV R8, RZ, RZ, R11 ;  /* 0x000000ffff081224 */ /* 0x000fca00078e020b */
[----:B------:R-:W-:-:S13]  /*1900*/  ISETP.NE.AND P1, PT, R8, RZ, PT ;  /* 0x000000ff0800720c */ /* 0x000fda0003f25270 */
[----:B------:R-:W-:Y:S05]  /*1910*/  @!P1 BRA `(.L_x_30) ;  /* 0x0000000000289947 */ /* 0x000fea0003800000 */
[----:B------:R-:W-:Y:S02]  /*1920*/  LOP3.LUT R6, R8, 0x3f, RZ, 0xc0, !PT ;  /* 0x0000003f08067812 */ /* 0x000fe400078ec0ff */
[--C-:B------:R-:W-:Y:S02]  /*1930*/  SHF.R.U64 R10, R10, 0x1, R19.reuse ;  /* 0x000000010a0a7819 */ /* 0x100fe40000001213 */
[----:B------:R-:W-:Y:S02]  /*1940*/  SHF.R.U32.HI R12, RZ, 0x1, R19 ;  /* 0x00000001ff0c7819 */ /* 0x000fe40000011613 */
[----:B------:R-:W-:Y:S02]  /*1950*/  LOP3.LUT R7, R8, 0x3f, RZ, 0xc, !PT ;  /* 0x0000003f08077812 */ /* 0x000fe400078e0cff */
[CC--:B------:R-:W-:Y:S02]  /*1960*/  SHF.L.U64.HI R18, R13.reuse, R6.reuse, R9 ;  /* 0x000000060d127219 */ /* 0x0c0fe40000010209 */
[----:B------:R-:W-:-:S02]  /*1970*/  SHF.L.U32 R9, R13, R6, RZ ;  /* 0x000000060d097219 */ /* 0x000fc400000006ff */
[-CC-:B------:R-:W-:Y:S02]  /*1980*/  SHF.R.U64 R6, R10, R7.reuse, R12.reuse ;  /* 0x000000070a067219 */ /* 0x180fe4000000120c */
[----:B------:R-:W-:Y:S02]  /*1990*/  SHF.R.U32.HI R7, RZ, R7, R12 ;  /* 0x00000007ff077219 */ /* 0x000fe4000001160c */
[----:B------:R-:W-:Y:S02]  /*19a0*/  LOP3.LUT R13, R9, R6, RZ, 0xfc, !PT ;  /* 0x00000006090d7212 */ /* 0x000fe400078efcff */
[----:B------:R-:W-:-:S07]  /*19b0*/  LOP3.LUT R9, R18, R7, RZ, 0xfc, !PT ;  /* 0x0000000712097212 */ /* 0x000fce00078efcff */
.L_x_30:
[----:B------:R-:W-:Y:S05]  /*19c0*/  BSYNC.RECONVERGENT B2 ;  /* 0x0000000000027941 */ /* 0x000fea0003800200 */
.L_x_29:
[----:B------:R-:W-:-:S04]  /*19d0*/  IMAD.WIDE.U32 R10, R13, 0x2168c235, RZ ;  /* 0x2168c2350d0a7825 */ /* 0x000fc800078e00ff */
[----:B------:R-:W-:Y:S01]  /*19e0*/  IMAD.MOV.U32 R6, RZ, RZ, R11 ;  /* 0x000000ffff067224 */ /* 0x000fe200078e000b */
[----:B------:R-:W-:Y:S01]  /*19f0*/  IADD3 RZ, P1, PT, R10, R10, RZ ;  /* 0x0000000a0aff7210 */ /* 0x000fe20007f3e0ff */
[----:B------:R-:W-:Y:S02]  /*1a00*/  IMAD.MOV.U32 R7, RZ, RZ, RZ ;  /* 0x000000ffff077224 */ /* 0x000fe400078e00ff */
[----:B------:R-:W-:-:S04]  /*1a10*/  IMAD.HI.U32 R11, R9, -0x36f0255e, RZ ;  /* 0xc90fdaa2090b7827 */ /* 0x000fc800078e00ff */
[----:B------:R-:W-:-:S04]  /*1a20*/  IMAD.WIDE.U32 R6, R13, -0x36f0255e, R6 ;  /* 0xc90fdaa20d067825 */ /* 0x000fc800078e0006 */
[C---:B------:R-:W-:Y:S02]  /*1a30*/  IMAD R13, R9.reuse, -0x36f0255e, RZ ;  /* 0xc90fdaa2090d7824 */ /* 0x040fe400078e02ff */
[----:B------:R-:W-:-:S04]  /*1a40*/  IMAD.WIDE.U32 R6, P2, R9, 0x2168c235, R6 ;  /* 0x2168c23509067825 */ /* 0x000fc80007840006 */
[----:B------:R-:W-:Y:S01]  /*1a50*/  IMAD.X R9, RZ, RZ, R11, P2 ;  /* 0x000000ffff097224 */ /* 0x000fe200010e060b */
[----:B------:R-:W-:Y:S02]  /*1a60*/  IADD3 R7, P2, PT, R13, R7, RZ ;  /* 0x000000070d077210 */ /* 0x000fe40007f5e0ff */
[----:B------:R-:W-:Y:S02]  /*1a70*/  IADD3.X RZ, P1, PT, R6, R6, RZ, P1, !PT ;  /* 0x0000000606ff7210 */ /* 0x000fe40000f3e4ff */
[C---:B------:R-:W-:Y:S01]  /*1a80*/  ISETP.GT.U32.AND P3, PT, R7.reuse, RZ, PT ;  /* 0x000000ff0700720c */ /* 0x040fe20003f64070 */
[----:B------:R-:W-:Y:S01]  /*1a90*/  IMAD.X R9, RZ, RZ, R9, P2 ;  /* 0x000000ffff097224 */ /* 0x000fe200010e0609 */
[----:B------:R-:W-:-:S04]  /*1aa0*/  IADD3.X R6, P2, PT, R7, R7, RZ, P1, !PT ;  /* 0x0000000707067210 */ /* 0x000fc80000f5e4ff */
[C---:B------:R-:W-:Y:S01]  /*1ab0*/  ISETP.GT.AND.EX P1, PT, R9.reuse, RZ, PT, P3 ;  /* 0x000000ff0900720c */ /* 0x040fe20003f24330 */
[----:B------:R-:W-:-:S03]  /*1ac0*/  IMAD.X R10, R9, 0x1, R9, P2 ;  /* 0x00000001090a7824 */ /* 0x000fc600010e0609 */
[----:B------:R-:W-:Y:S02]  /*1ad0*/  SEL R6, R6, R7, P1 ;  /* 0x0000000706067207 */ /* 0x000fe40000800000 */
[----:B------:R-:W-:Y:S02]  /*1ae0*/  SEL R7, R10, R9, P1 ;  /* 0x000000090a077207 */ /* 0x000fe40000800000 */
[----:B------:R-:W-:Y:S02]  /*1af0*/  IADD3 R6, P2, PT, R6, 0x1, RZ ;  /* 0x0000000106067810 */ /* 0x000fe40007f5e0ff */
[----:B------:R-:W-:Y:S02]  /*1b00*/  SEL R9, RZ, 0xffffffff, !P1 ;  /* 0xffffffffff097807 */ /* 0x000fe40004800000 */
[----:B------:R-:W-:Y:S01]  /*1b10*/  LOP3.LUT P1, R15, R15, 0x80000000, RZ, 0xc0, !PT ;  /* 0x800000000f0f7812 */ /* 0x000fe2000782c0ff */
[----:B------:R-:W-:Y:S02]  /*1b20*/  IMAD.X R7, RZ, RZ, R7, P2 ;  /* 0x000000ffff077224 */ /* 0x000fe400010e0607 */
[----:B------:R-:W-:Y:S01]  /*1b30*/  IMAD.IADD R8, R9, 0x1, -R8 ;  /* 0x0000000109087824 */ /* 0x000fe200078e0a08 */
[----:B------:R-:W-:-:S02]  /*1b40*/  SHF.R.U32.HI R9, RZ, 0x1e, R5 ;  /* 0x0000001eff097819 */ /* 0x000fc40000011605 */
[----:B------:R-:W-:Y:S01]  /*1b50*/  SHF.R.U64 R6, R6, 0xa, R7 ;  /* 0x0000000a06067819 */ /* 0x000fe20000001207 */
[----:B------:R-:W-:Y:S01]  /*1b60*/  IMAD.SHL.U32 R5, R8, 0x100000, RZ ;  /* 0x0010000008057824 */ /* 0x000fe200078e00ff */
[----:B------:R-:W-:Y:S02]  /*1b70*/  LEA.HI R8, R4, R9, RZ, 0x1 ;  /* 0x0000000904087211 */ /* 0x000fe400078f08ff */
[----:B------:R-:W-:Y:S02]  /*1b80*/  IADD3 R6, P2, PT, R6, 0x1, RZ ;  /* 0x0000000106067810 */ /* 0x000fe40007f5e0ff */
[----:B------:R-:W-:Y:S01]  /*1b90*/  @!P0 LOP3.LUT R15, R15, 0x80000000, RZ, 0x3c, !PT ;  /* 0x800000000f0f8812 */ /* 0x000fe200078e3cff */
[----:B------:R-:W-:Y:S01]  /*1ba0*/  @P1 IMAD.MOV R8, RZ, RZ, -R8 ;  /* 0x000000ffff081224 */ /* 0x000fe200078e0a08 */
[----:B------:R-:W-:-:S04]  /*1bb0*/  LEA.HI.X R7, R7, RZ, RZ, 0x16, P2 ;  /* 0x000000ff07077211 */ /* 0x000fc800010fb4ff */
[--C-:B------:R-:W-:Y:S02]  /*1bc0*/  SHF.R.U64 R6, R6, 0x1, R7.reuse ;  /* 0x0000000106067819 */ /* 0x100fe40000001207 */
[----:B------:R-:W-:Y:S02]  /*1bd0*/  SHF.R.U32.HI R10, RZ, 0x1, R7 ;  /* 0x00000001ff0a7819 */ /* 0x000fe40000011607 */
[----:B------:R-:W-:-:S04]  /*1be0*/  IADD3 R6, P2, P3, RZ, RZ, R6 ;  /* 0x000000ffff067210 */ /* 0x000fc80007b5e006 */
[----:B------:R-:W-:-:S04]  /*1bf0*/  IADD3.X R4, PT, PT, R5, 0x3fe00000, R10, P2, P3 ;  /* 0x3fe0000005047810 */ /* 0x000fc800017e640a */
[----:B------:R-:W-:-:S07]  /*1c00*/  LOP3.LUT R13, R4, R15, RZ, 0xfc, !PT ;  /* 0x0000000f040d7212 */ /* 0x000fce00078efcff */
.L_x_24:
[----:B------:R-:W-:Y:S02]  /*1c10*/  IMAD.MOV.U32 R15, RZ, RZ, 0x0 ;  /* 0x00000000ff0f7424 */ /* 0x000fe400078e00ff */
[----:B------:R-:W-:Y:S02]  /*1c20*/  IMAD.MOV.U32 R7, RZ, RZ, R13 ;  /* 0x000000ffff077224 */ /* 0x000fe400078e000d */
[----:B------:R-:W-:Y:S05]  /*1c30*/  RET.REL.NODEC R14 `(_Z3fftPdS_S_) ;  /* 0xffffffe00ef07950 */ /* 0x000fea0003c3ffff */
.L_x_31:
[----:B------:R-:W-:-:S00]  /*1c40*/  BRA `(.L_x_31) ;  /* 0xfffffffc00fc7947 */ /* 0x000fc0000383ffff */
[----:B------:R-:W-:-:S00]  /*1c50*/  NOP ;  /* 0x0000000000007918 */ /* 0x000fc00000000000 */
        /* <DEDUP_REMOVED lines=10> */
.L_x_54:


//--------------------- .text._Z3dftPdS_S_        --------------------------
	.section	.text._Z3dftPdS_S_,"ax",@progbits
	.align	128
        .global         _Z3dftPdS_S_
        .type           _Z3dftPdS_S_,@function
        .size           _Z3dftPdS_S_,(.L_x_55 - _Z3dftPdS_S_)
        .other          _Z3dftPdS_S_,@"STO_CUDA_ENTRY STV_DEFAULT"
_Z3dftPdS_S_:
.text._Z3dftPdS_S_:
[----:B------:R-:W0:Y:S01]  /*0000*/  LDC R1, c[0x0][0x37c] ;  /* 0x0000df00ff017b82 */ /* 0x000e220000000800 */
[----:B------:R-:W1:Y:S01]  /*0010*/  S2R R0, SR_TID.X ;  /* 0x0000000000007919 */ /* 0x000e620000002100 */
[----:B------:R-:W2:Y:S01]  /*0020*/  LDCU.64 UR6, c[0x0][0x358] ;  /* 0x00006b00ff0677ac */ /* 0x000ea20008000a00 */
[----:B------:R-:W-:Y:S01]  /*0030*/  BSSY.RECONVERGENT B0, `(.L_x_32) ;  /* 0x0000089000007945 */ /* 0x000fe20003800200 */
[----:B0-----:R-:W-:Y:S01]  /*0040*/  VIADD R1, R1, 0xffffffd8 ;  /* 0xffffffd801017836 */ /* 0x001fe20000000000 */
[----:B------:R-:W1:Y:S01]  /*0050*/  S2R R3, SR_CTAID.X ;  /* 0x0000000000037919 */ /* 0x000e620000002500 */
[----:B------:R-:W-:Y:S02]  /*0060*/  CS2R R20, SRZ ;  /* 0x0000000000147805 */ /* 0x000fe4000001ff00 */
[----:B------:R-:W-:Y:S02]  /*0070*/  CS2R R4, SRZ ;  /* 0x0000000000047805 */ /* 0x000fe4000001ff00 */
[----:B-1----:R-:W-:-:S13]  /*0080*/  LOP3.LUT P0, RZ, R0, 0x7ffffff8, R3, 0xc8, !PT ;  /* 0x7ffffff800ff7812 */ /* 0x002fda000780c803 */
[----:B--2---:R-:W-:Y:S05]  /*0090*/  @P0 BRA `(.L_x_33) ;  /* 0x0000000800080947 */ /* 0x004fea0003800000 */
[----:B------:R-:W0:Y:S02]  /*00a0*/  LDC.64 R4, c[0x0][0x380] ;  /* 0x0000e000ff047b82 */ /* 0x000e240000000a00 */
[----:B0-----:R-:W-:-:S06]  /*00b0*/  IMAD.WIDE.U32 R4, R0, 0x8, R4 ;  /* 0x0000000800047825 */ /* 0x001fcc00078e0004 */
[----:B------:R-:W5:Y:S01]  /*00c0*/  LDG.E.64 R4, desc[UR6][R4.64] ;  /* 0x0000000604047981 */ /* 0x000f62000c1e1b00 */
[----:B------:R-:W-:Y:S01]  /*00d0*/  IMAD R8, R0, R3, RZ ;  /* 0x0000000300087224 */ /* 0x000fe200078e02ff */
[----:B------:R-:W-:Y:S01]  /*00e0*/  UMOV UR4, 0x54442d18 ;  /* 0x54442d1800047882 */ /* 0x000fe20000000000 */
[----:B------:R-:W-:Y:S01]  /*00f0*/  UMOV UR5, 0x401921fb ;  /* 0x401921fb00057882 */ /* 0x000fe20000000000 */
[----:B------:R-:W-:Y:S01]  /*0100*/  BSSY.RECONVERGENT B1, `(.L_x_34) ;  /* 0x0000022000017945 */ /* 0x000fe20003800200 */
[----:B------:R-:W0:Y:S02]  /*0110*/  I2F.F64.U32 R6, R8 ;  /* 0x0000000800067312 */ /* 0x000e240000201800 */
        /* <DEDUP_REMOVED lines=23> */
[----:B------:R-:W-:Y:S01]  /*0290*/  IMAD.MOV.U32 R16, RZ, RZ, R6 ;  /* 0x000000ffff107224 */ /* 0x000fe200078e0006 */
[----:B------:R-:W-:Y:S01]  /*02a0*/  MOV R2, 0x2d0 ;  /* 0x000002d000027802 */ /* 0x000fe20000000f00 */
[----:B------:R-:W-:-:S07]  /*02b0*/  IMAD.MOV.U32 R8, RZ, RZ, R7 ;  /* 0x000000ffff087224 */ /* 0x000fce00078e0007 */
[----:B-----5:R-:W-:Y:S05]  /*02c0*/  CALL.REL.NOINC `($_Z3dftPdS_S_$__internal_trig_reduction_slowpathd) ;  /* 0x0000000800387944 */ /* 0x020fea0003c00000 */
[----:B------:R-:W-:Y:S02]  /*02d0*/  IMAD.MOV.U32 R2, RZ, RZ, R10 ;  /* 0x000000ffff027224 */ /* 0x000fe400078e000a */
[----:B------:R-:W-:Y:S02]  /*02e0*/  IMAD.MOV.U32 R20, RZ, RZ, R16 ;  /* 0x000000ffff147224 */ /* 0x000fe400078e0010 */
[----:B------:R-:W-:-:S07]  /*02f0*/  IMAD.MOV.U32 R21, RZ, RZ, R17 ;  /* 0x000000ffff157224 */ /* 0x000fce00078e0011 */
.L_x_37:
[----:B------:R-:W-:Y:S05]  /*0300*/  BSYNC.RECONVERGENT B2 ;  /* 0x0000000000027941 */ /* 0x000fea0003800200 */
.L_x_36:
[----:B------:R-:W-:-:S07]  /*0310*/  VIADD R2, R2, 0x1 ;  /* 0x0000000102027836 */ /* 0x000fce0000000000 */
.L_x_35:
[----:B------:R-:W-:Y:S05]  /*0320*/  BSYNC.RECONVERGENT B1 ;  /* 0x0000000000017941 */ /* 0x000fea0003800200 */
.L_x_34:
        /* <DEDUP_REMOVED lines=10> */
[----:B------:R-:W-:Y:S01]  /*03d0*/  DSETP.NEU.AND P1, PT, R6, +INF , PT ;  /* 0x7ff000000600742a */ /* 0x000fe20003f2d000 */
[----:B------:R-:W-:Y:S01]  /*03e0*/  IMAD.MOV.U32 R25, RZ, RZ, 0x3da8ff83 ;  /* 0x3da8ff83ff197424 */ /* 0x000fe200078e00ff */
[----:B------:R-:W-:Y:S01]  /*03f0*/  ISETP.NE.U32.AND P0, PT, R22, 0x1, PT ;  /* 0x000000011600780c */ /* 0x000fe20003f05070 */
[----:B------:R-:W-:Y:S01]  /*0400*/  DMUL R22, R20, R20 ;  /* 0x0000001414167228 */ /* 0x000fe20000000000 */
[----:B------:R-:W-:Y:S02]  /*0410*/  BSSY.RECONVERGENT B1, `(.L_x_38) ;  /* 0x000002c000017945 */ /* 0x000fe40003800200 */
[----:B------:R-:W-:-:S02]  /*0420*/  FSEL R24, R24, -8.06006814911005101289e+34, !P0 ;  /* 0xf9785eba18187808 */ /* 0x000fc40004000000 */
[----:B------:R-:W-:-:S06]  /*0430*/  FSEL R25, -R25, 0.11223486810922622681, !P0 ;  /* 0x3de5db6519197808 */ /* 0x000fcc0004000100 */
[----:B--2---:R-:W-:-:S08]  /*0440*/  DFMA R8, R22, R24, R8 ;  /* 0x000000181608722b */ /* 0x004fd00000000008 */
[----:B------:R-:W-:-:S08]  /*0450*/  DFMA R8, R22, R8, R10 ;  /* 0x000000081608722b */ /* 0x000fd0000000000a */
[----:B---3--:R-:W-:-:S08]  /*0460*/  DFMA R8, R22, R8, R12 ;  /* 0x000000081608722b */ /* 0x008fd0000000000c */
[----:B------:R-:W-:-:S08]  /*0470*/  DFMA R8, R22, R8, R14 ;  /* 0x000000081608722b */ /* 0x000fd0000000000e */
[----:B----4-:R-:W-:-:S08]  /*0480*/  DFMA R8, R22, R8, R16 ;  /* 0x000000081608722b */ /* 0x010fd00000000010 */
[----:B------:R-:W-:-:S08]  /*0490*/  DFMA R8, R22, R8, R18 ;  /* 0x000000081608722b */ /* 0x000fd00000000012 */
[----:B------:R-:W-:Y:S02]  /*04a0*/  DFMA R20, R8, R20, R20 ;  /* 0x000000140814722b */ /* 0x000fe40000000014 */
[----:B------:R-:W-:Y:S02]  /*04b0*/  DFMA R8, R22, R8, 1 ;  /* 0x3ff000001608742b */ /* 0x000fe40000000008 */
[----:B------:R-:W-:-:S08]  /*04c0*/  @!P1 DMUL R22, RZ, +INF ;  /* 0x7ff00000ff169828 */ /* 0x000fd00000000000 */
[----:B------:R-:W-:Y:S02]  /*04d0*/  FSEL R10, R8, R20, !P0 ;  /* 0x00000014080a7208 */ /* 0x000fe40004000000 */
[----:B------:R-:W-:Y:S02]  /*04e0*/  FSEL R11, R9, R21, !P0 ;  /* 0x00000015090b7208 */ /* 0x000fe40004000000 */
[----:B------:R-:W-:Y:S01]  /*04f0*/  LOP3.LUT P0, RZ, R2, 0x2, RZ, 0xc0, !PT ;  /* 0x0000000202ff7812 */ /* 0x000fe2000780c0ff */
[----:B------:R-:W-:-:S03]  /*0500*/  @!P1 IMAD.MOV.U32 R2, RZ, RZ, RZ ;  /* 0x000000ffff029224 */ /* 0x000fc600078e00ff */
[----:B------:R-:W-:-:S10]  /*0510*/  DADD R8, RZ, -R10 ;  /* 0x00000000ff087229 */ /* 0x000fd4000000080a */
[----:B------:R-:W-:Y:S02]  /*0520*/  FSEL R20, R10, R8, !P0 ;  /* 0x000000080a147208 */ /* 0x000fe40004000000 */
[----:B------:R-:W-:-:S06]  /*0530*/  FSEL R21, R11, R9, !P0 ;  /* 0x000000090b157208 */ /* 0x000fcc0004000000 */
[----:B-----5:R-:W-:Y:S01]  /*0540*/  DFMA R20, R4, R20, RZ ;  /* 0x000000140414722b */ /* 0x020fe200000000ff */
[----:B------:R-:W-:Y:S10]  /*0550*/  @!P1 BRA `(.L_x_39) ;  /* 0x00000000005c9947 */ /* 0x000ff40003800000 */
[----:B------:R-:W-:Y:S01]  /*0560*/  UMOV UR4, 0x6dc9c883 ;  /* 0x6dc9c88300047882 */ /* 0x000fe20000000000 */
[----:B------:R-:W-:Y:S01]  /*0570*/  UMOV UR5, 0x3fe45f30 ;  /* 0x3fe45f3000057882 */ /* 0x000fe20000000000 */
[C---:B------:R-:W-:Y:S02]  /*0580*/  DSETP.GE.AND P0, PT, R6.reuse, 2.14748364800000000000e+09, PT ;  /* 0x41e000000600742a */ /* 0x040fe40003f06000 */
        /* <DEDUP_REMOVED lines=16> */
[----:B------:R-:W-:Y:S05]  /*0690*/  CALL.REL.NOINC `($_Z3dftPdS_S_$__internal_trig_reduction_slowpathd) ;  /* 0x0000000400447944 */ /* 0x000fea0003c00000 */
[----:B------:R-:W-:Y:S02]  /*06a0*/  IMAD.MOV.U32 R2, RZ, RZ, R10 ;  /* 0x000000ffff027224 */ /* 0x000fe400078e000a */
[----:B------:R-:W-:Y:S02]  /*06b0*/  IMAD.MOV.U32 R22, RZ, RZ, R16 ;  /* 0x000000ffff167224 */ /* 0x000fe400078e0010 */
[----:B------:R-:W-:-:S07]  /*06c0*/  IMAD.MOV.U32 R23, RZ, RZ, R17 ;  /* 0x000000ffff177224 */ /* 0x000fce00078e0011 */
.L_x_39:
[----:B------:R-:W-:Y:S05]  /*06d0*/  BSYNC.RECONVERGENT B1 ;  /* 0x0000000000017941 */ /* 0x000fea0003800200 */
.L_x_38:
        /* <DEDUP_REMOVED lines=9> */
[----:B------:R-:W-:-:S02]  /*0770*/  IMAD.MOV.U32 R24, RZ, RZ, 0x20fd8164 ;  /* 0x20fd8164ff187424 */ /* 0x000fc400078e00ff */
[----:B------:R-:W-:Y:S01]  /*0780*/  IMAD.MOV.U32 R25, RZ, RZ, 0x3da8ff83 ;  /* 0x3da8ff83ff197424 */ /* 0x000fe200078e00ff */
[----:B------:R-:W-:Y:S01]  /*0790*/  ISETP.NE.U32.AND P0, PT, R6, 0x1, PT ;  /* 0x000000010600780c */ /* 0x000fe20003f05070 */
[----:B------:R-:W-:-:S03]  /*07a0*/  DMUL R6, R22, R22 ;  /* 0x0000001616067228 */ /* 0x000fc60000000000 */
[----:B------:R-:W-:Y:S02]  /*07b0*/  FSEL R24, R24, -8.06006814911005101289e+34, !P0 ;  /* 0xf9785eba18187808 */ /* 0x000fe40004000000 */
        /* <DEDUP_REMOVED lines=8> */
[----:B------:R-:W-:-:S10]  /*0840*/  DFMA R6, R6, R8, 1 ;  /* 0x3ff000000606742b */ /* 0x000fd40000000008 */
[----:B------:R-:W-:Y:S02]  /*0850*/  FSEL R8, R6, R22, !P0 ;  /* 0x0000001606087208 */ /* 0x000fe40004000000 */
[----:B------:R-:W-:Y:S02]  /*0860*/  FSEL R9, R7, R23, !P0 ;  /* 0x0000001707097208 */ /* 0x000fe40004000000 */
[----:B------:R-:W-:-:S04]  /*0870*/  LOP3.LUT P0, RZ, R2, 0x2, RZ, 0xc0, !PT ;  /* 0x0000000202ff7812 */ /* 0x000fc8000780c0ff */
[----:B------:R-:W-:-:S10]  /*0880*/  DADD R6, RZ, -R8 ;  /* 0x00000000ff067229 */ /* 0x000fd40000000808 */
[----:B------:R-:W-:Y:S02]  /*0890*/  FSEL R6, R8, R6, !P0 ;  /* 0x0000000608067208 */ /* 0x000fe40004000000 */
[----:B------:R-:W-:-:S06]  /*08a0*/  FSEL R7, R9, R7, !P0 ;  /* 0x0000000709077208 */ /* 0x000fcc0004000000 */
[----:B------:R-:W-:-:S11]  /*08b0*/  DFMA R4, -R4, R6, RZ ;  /* 0x000000060404722b */ /* 0x000fd600000001ff */
.L_x_33:
[----:B------:R-:W-:Y:S05]  /*08c0*/  BSYNC.RECONVERGENT B0 ;  /* 0x0000000000007941 */ /* 0x000fea0003800200 */
.L_x_32:
[----:B------:R-:W0:Y:S01]  /*08d0*/  S2UR UR5, SR_CgaCtaId ;  /* 0x00000000000579c3 */ /* 0x000e220000008800 */
[----:B------:R-:W-:-:S07]  /*08e0*/  UMOV UR4, 0x400 ;  /* 0x0000040000047882 */ /* 0x000fce0000000000 */
[----:B------:R-:W1:Y:S01]  /*08f0*/  LDC R14, c[0x0][0x360] ;  /* 0x0000d800ff0e7b82 */ /* 0x000e620000000800 */
[----:B0-----:R-:W-:-:S06]  /*0900*/  ULEA UR4, UR5, UR4, 0x18 ;  /* 0x0000000405047291 */ /* 0x001fcc000f8ec0ff */
[----:B------:R-:W-:Y:S02]  /*0910*/  LEA R11, R0, UR4, 0x3 ;  /* 0x00000004000b7c11 */ /* 0x000fe4000f8e18ff */
[----:B-1----:R-:W-:-:S03]  /*0920*/  ISETP.GE.U32.AND P0, PT, R14, 0x2, PT ;  /* 0x000000020e00780c */ /* 0x002fc60003f06070 */
[----:B------:R-:W-:Y:S01]  /*0930*/  IMAD R13, R14, 0x8, R11 ;  /* 0x000000080e0d7824 */ /* 0x000fe200078e020b */
[----:B------:R0:W-:Y:S04]  /*0940*/  STS.64 [R11], R20 ;  /* 0x000000140b007388 */ /* 0x0001e80000000a00 */
[----:B------:R0:W-:Y:S01]  /*0950*/  STS.64 [R13], R4 ;  /* 0x000000040d007388 */ /* 0x0001e20000000a00 */
[----:B------:R-:W-:Y:S06]  /*0960*/  BAR.SYNC.DEFER_BLOCKING 0x0 ;  /* 0x0000000000007b1d */ /* 0x000fec0000010000 */
[----:B------:R-:W-:Y:S05]  /*0970*/  @!P0 BRA `(.L_x_40) ;  /* 0x0000000000508947 */ /* 0x000fea0003800000 */
[----:B------:R-:W-:-:S07]  /*0980*/  IMAD.MOV.U32 R2, RZ, RZ, R14 ;  /* 0x000000ffff027224 */ /* 0x000fce00078e000e */
.L_x_43:
[----:B------:R-:W-:Y:S01]  /*0990*/  SHF.R.U32.HI R15, RZ, 0x1, R2 ;  /* 0x00000001ff0f7819 */ /* 0x000fe20000011602 */
[----:B------:R-:W-:Y:S03]  /*09a0*/  BSSY.RECONVERGENT B0, `(.L_x_41) ;  /* 0x000000d000007945 */ /* 0x000fe60003800200 */
[----:B------:R-:W-:-:S13]  /*09b0*/  ISETP.GE.U32.AND P0, PT, R0, R15, PT ;  /* 0x0000000f0000720c */ /* 0x000fda0003f06070 */
[----:B-1----:R-:W-:Y:S05]  /*09c0*/  @P0 BRA `(.L_x_42) ;  /* 0x0000000000280947 */ /* 0x002fea0003800000 */
[----:B------:R-:W-:Y:S01]  /*09d0*/  IMAD R10, R15, 0x8, R11 ;  /* 0x000000080f0a7824 */ /* 0x000fe200078e020b */
[----:B------:R-:W-:Y:S03]  /*09e0*/  LDS.64 R6, [R11] ;  /* 0x000000000b067984 */ /* 0x000fe60000000a00 */
[----:B------:R-:W-:Y:S01]  /*09f0*/  IMAD R12, R14, 0x8, R10 ;  /* 0x000000080e0c7824 */ /* 0x000fe200078e020a */
[----:B0-----:R-:W0:Y:S02]  /*0a00*/  LDS.64 R4, [R10] ;  /* 0x000000000a047984 */ /* 0x001e240000000a00 */
[----:B0-----:R-:W-:-:S07]  /*0a10*/  DADD R4, R4, R6 ;  /* 0x0000000004047229 */ /* 0x001fce0000000006 */
[----:B------:R-:W-:Y:S04]  /*0a20*/  STS.64 [R11], R4 ;  /* 0x000000040b007388 */ /* 0x000fe80000000a00 */
[----:B------:R-:W-:Y:S04]  /*0a30*/  LDS.64 R6, [R12] ;  /* 0x000000000c067984 */ /* 0x000fe80000000a00 */
[----:B------:R-:W0:Y:S02]  /*0a40*/  LDS.64 R8, [R13] ;  /* 0x000000000d087984 */ /* 0x000e240000000a00 */
[----:B0-----:R-:W-:-:S07]  /*0a50*/  DADD R6, R6, R8 ;  /* 0x0000000006067229 */ /* 0x001fce0000000008 */
[----:B------:R1:W-:Y:S04]  /*0a60*/  STS.64 [R13], R6 ;  /* 0x000000060d007388 */ /* 0x0003e80000000a00 */
.L_x_42:
[----:B------:R-:W-:Y:S05]  /*0a70*/  BSYNC.RECONVERGENT B0 ;  /* 0x0000000000007941 */ /* 0x000fea0003800200 */
.L_x_41:
[----:B------:R-:W-:Y:S01]  /*0a80*/  BAR.SYNC.DEFER_BLOCKING 0x0 ;  /* 0x0000000000007b1d */ /* 0x000fe20000010000 */
[----:B------:R-:W-:Y:S01]  /*0a90*/  ISETP.GT.U32.AND P0, PT, R2, 0x3, PT ;  /* 0x000000030200780c */ /* 0x000fe20003f04070 */
[----:B------:R-:W-:-:S12]  /*0aa0*/  IMAD.MOV.U32 R2, RZ, RZ, R15 ;  /* 0x000000ffff027224 */ /* 0x000fd800078e000f */
[----:B------:R-:W-:Y:S05]  /*0ab0*/  @P0 BRA `(.L_x_43) ;  /* 0xfffffffc00b40947 */ /* 0x000fea000383ffff */
.L_x_40:
[----:B------:R-:W-:-:S13]  /*0ac0*/  ISETP.NE.AND P0, PT, R0, RZ, PT ;  /* 0x000000ff0000720c */ /* 0x000fda0003f05270 */
[----:B------:R-:W-:Y:S05]  /*0ad0*/  @P0 EXIT ;  /* 0x000000000000094d */ /* 0x000fea0003800000 */
[----:B0-----:R-:W0:Y:S01]  /*0ae0*/  S2R R5, SR_CgaCtaId ;  /* 0x0000000000057919 */ /* 0x001e220000008800 */
[----:B------:R-:W-:Y:S01]  /*0af0*/  MOV R0, 0x400 ;  /* 0x0000040000007802 */ /* 0x000fe20000000f00 */
[----:B-1----:R-:W1:Y:S08]  /*0b00*/  LDC.64 R6, c[0x0][0x388] ;  /* 0x0000e200ff067b82 */ /* 0x002e700000000a00 */
[----:B------:R-:W2:Y:S01]  /*0b10*/  LDC.64 R10, c[0x0][0x390] ;  /* 0x0000e400ff0a7b82 */ /* 0x000ea20000000a00 */
[----:B-1----:R-:W-:Y:S01]  /*0b20*/  IMAD.WIDE.U32 R6, R3, 0x8, R6 ;  /* 0x0000000803067825 */ /* 0x002fe200078e0006 */
[----:B0-----:R-:W-:-:S03]  /*0b30*/  LEA R5, R5, R0, 0x18 ;  /* 0x0000000005057211 */ /* 0x001fc600078ec0ff */
[----:B--2---:R-:W-:-:S04]  /*0b40*/  IMAD.WIDE.U32 R2, R3, 0x8, R10 ;  /* 0x0000000803027825 */ /* 0x004fc800078e000a */
[----:B------:R-:W-:Y:S02]  /*0b50*/  IMAD R8, R14, 0x8, R5 ;  /* 0x000000080e087824 */ /* 0x000fe400078e0205 */
[----:B------:R-:W0:Y:S04]  /*0b60*/  LDS.64 R4, [R5] ;  /* 0x0000000005047984 */ /* 0x000e280000000a00 */
[----:B------:R-:W1:Y:S04]  /*0b70*/  LDS.64 R8, [R8] ;  /* 0x0000000008087984 */ /* 0x000e680000000a00 */
[----:B0-----:R-:W-:Y:S04]  /*0b80*/  STG.E.64 desc[UR6][R6.64], R4 ;  /* 0x0000000406007986 */ /* 0x001fe8000c101b06 */
[----:B-1----:R-:W-:Y:S01]  /*0b90*/  STG.E.64 desc[UR6][R2.64], R8 ;  /* 0x0000000802007986 */ /* 0x002fe2000c101b06 */
[----:B------:R-:W-:Y:S05]  /*0ba0*/  EXIT ;  /* 0x000000000000794d */ /* 0x000fea0003800000 */
        .type           $_Z3dftPdS_S_$__internal_trig_reduction_slowpathd,@function
        .size           $_Z3dftPdS_S_$__internal_trig_reduction_slowpathd,(.L_x_55 - $_Z3dftPdS_S_$__internal_trig_reduction_slowpathd)
$_Z3dftPdS_S_$__internal_trig_reduction_slowpathd:
[--C-:B------:R-:W-:Y:S01]  /*0bb0*/  SHF.R.U32.HI R9, RZ, 0x14, R8.reuse ;  /* 0x00000014ff097819 */ /* 0x100fe20000011608 */
[----:B------:R-:W-:Y:S02]  /*0bc0*/  IMAD.MOV.U32 R17, RZ, RZ, R8 ;  /* 0x000000ffff117224 */ /* 0x000fe400078e0008 */
[----:B------:R-:W-:Y:S01]  /*0bd0*/  IMAD.MOV.U32 R10, RZ, RZ, RZ ;  /* 0x000000ffff0a7224 */ /* 0x000fe200078e00ff */
[----:B------:R-:W-:-:S04]  /*0be0*/  LOP3.LUT R11, R9, 0x7ff, RZ, 0xc0, !PT ;  /* 0x000007ff090b7812 */ /* 0x000fc800078ec0ff */
[----:B------:R-:W-:-:S13]  /*0bf0*/  ISETP.NE.AND P0, PT, R11, 0x7ff, PT ;  /* 0x000007ff0b00780c */ /* 0x000fda0003f05270 */
[----:B------:R-:W-:Y:S05]  /*0c00*/  @!P0 BRA `(.L_x_44) ;  /* 0x0000000800488947 */ /* 0x000fea0003800000 */
[----:B------:R-:W-:Y:S01]  /*0c10*/  VIADD R11, R11, 0xfffffc00 ;  /* 0xfffffc000b0b7836 */ /* 0x000fe20000000000 */
[----:B------:R-:W-:Y:S01]  /*0c20*/  BSSY.RECONVERGENT B3, `(.L_x_45) ;  /* 0x000002f000037945 */ /* 0x000fe20003800200 */
[----:B------:R-:W-:-:S03]  /*0c30*/  CS2R R14, SRZ ;  /* 0x00000000000e7805 */ /* 0x000fc6000001ff00 */
[----:B------:R-:W-:Y:S02]  /*0c40*/  SHF.R.U32.HI R10, RZ, 0x6, R11 ;  /* 0x00000006ff0a7819 */ /* 0x000fe4000001160b */
[----:B------:R-:W-:Y:S02]  /*0c50*/  ISETP.GE.U32.AND P0, PT, R11, 0x80, PT ;  /* 0x000000800b00780c */ /* 0x000fe40003f06070 */
[C---:B------:R-:W-:Y:S02]  /*0c60*/  IADD3 R11, PT, PT, -R10.reuse, 0x13, RZ ;  /* 0x000000130a0b7810 */ /* 0x040fe40007ffe1ff */
[----:B------:R-:W-:Y:S02]  /*0c70*/  IADD3 R25, PT, PT, -R10, 0xf, RZ ;  /* 0x0000000f0a197810 */ /* 0x000fe40007ffe1ff */
        /* <DEDUP_REMOVED lines=11> */
.L_x_48:
        /* <DEDUP_REMOVED lines=20> */
[----:B------:R-:W-:Y:S02]  /*0e70*/  VIADD R18, R18, 0x1 ;  /* 0x0000000112127836 */ /* 0x000fe40000000000 */
[----:B------:R-:W-:Y:S01]  /*0e80*/  IMAD.X R16, RZ, RZ, R16, P0 ;  /* 0x000000ffff107224 */ /* 0x000fe200000e0610 */
[----:B------:R-:W-:Y:S02]  /*0e90*/  ISETP.NE.AND P0, PT, R22, -0xf, PT ;  /* 0xfffffff11600780c */ /* 0x000fe40003f05270 */
[----:B------:R-:W-:-:S05]  /*0ea0*/  IADD3.X R24, P1, PT, R17, R24, RZ, P1, !PT ;  /* 0x0000001811187210 */ /* 0x000fca0000f3e4ff */
[----:B------:R-:W-:Y:S02]  /*0eb0*/  IMAD.X R17, RZ, RZ, R16, P1 ;  /* 0x000000ffff117224 */ /* 0x000fe400008e0610 */
[----:B0-----:R-:W-:Y:S02]  /*0ec0*/  IMAD.MOV.U32 R14, RZ, RZ, R24 ;  /* 0x000000ffff0e7224 */ /* 0x001fe400078e0018 */
[----:B------:R-:W-:Y:S02]  /*0ed0*/  IMAD.MOV.U32 R15, RZ, RZ, R17 ;  /* 0x000000ffff0f7224 */ /* 0x000fe400078e0011 */
[----:B------:R-:W-:Y:S05]  /*0ee0*/  @P0 BRA `(.L_x_48) ;  /* 0xfffffffc00900947 */ /* 0x000fea000383ffff */
[----:B------:R-:W-:Y:S05]  /*0ef0*/  BSYNC.RECONVERGENT B4 ;  /* 0x0000000000047941 */ /* 0x000fea0003800200 */
.L_x_47:
[----:B------:R-:W-:-:S07]  /*0f00*/  IMAD.MOV.U32 R25, RZ, RZ, R11 ;  /* 0x000000ffff197224 */ /* 0x000fce00078e000b */
.L_x_46:
[----:B------:R-:W-:Y:S05]  /*0f10*/  BSYNC.RECONVERGENT B3 ;  /* 0x0000000000037941 */ /* 0x000fea0003800200 */
.L_x_45:
        /* <DEDUP_REMOVED lines=11> */
[----:B---3--:R-:W-:Y:S02]  /*0fd0*/  @P0 SHF.L.U32 R17, R12, R19, RZ ;  /* 0x000000130c110219 */ /* 0x008fe400000006ff */
[----:B0-----:R-:W-:Y:S02]  /*0fe0*/  @P0 SHF.R.U64 R14, R16, R9, R18 ;  /* 0x00000009100e0219 */ /* 0x001fe40000001212 */
[--C-:B------:R-:W-:Y:S02]  /*0ff0*/  @P0 SHF.R.U32.HI R26, RZ, 0x1, R13.reuse ;  /* 0x00000001ff1a0819 */ /* 0x100fe4000001160d */
[C-C-:B------:R-:W-:Y:S02]  /*1000*/  @P0 SHF.R.U64 R24, R12.reuse, 0x1, R13.reuse ;  /* 0x000000010c180819 */ /* 0x140fe4000000120d */
[----:B------:R-:W-:-:S02]  /*1010*/  @P0 SHF.L.U64.HI R22, R12, R19, R13 ;  /* 0x000000130c160219 */ /* 0x000fc4000001020d */
[----:B------:R-:W-:Y:S02]  /*1020*/  @P0 SHF.R.U32.HI R15, RZ, R9, R18 ;  /* 0x00000009ff0f0219 */ /* 0x000fe40000011612 */
[----:B------:R-:W-:Y:S02]  /*1030*/  @P0 LOP3.LUT R12, R17, R14, RZ, 0xfc, !PT ;  /* 0x0000000e110c0212 */ /* 0x000fe400078efcff */
[----:B----4-:R-:W-:Y:S02]  /*1040*/  @P0 SHF.L.U32 R16, R10, R19, RZ ;  /* 0x000000130a100219 */ /* 0x010fe400000006ff */
[----:B------:R-:W-:Y:S01]  /*1050*/  @P0 SHF.R.U64 R23, R24, R9, R26 ;  /* 0x0000000918170219 */ /* 0x000fe2000000121a */
[----:B------:R-:W-:Y:S01]  /*1060*/  IMAD.SHL.U32 R14, R12, 0x4, RZ ;  /* 0x000000040c0e7824 */ /* 0x000fe200078e00ff */
[----:B------:R-:W-:Y:S02]  /*1070*/  @P0 LOP3.LUT R13, R22, R15, RZ, 0xfc, !PT ;  /* 0x0000000f160d0212 */ /* 0x000fe400078efcff */
        /* <DEDUP_REMOVED lines=18> */
[----:B------:R-:W-:-:S04]  /*11a0*/  ISETP.NE.U32.AND P1, PT, R9, RZ, PT ;  /* 0x000000ff0900720c */ /* 0x000fc80003f25070 */
[----:B------:R-:W-:Y:S01]  /*11b0*/  SEL R13, R16, R9, !P1 ;  /* 0x00000009100d7207 */ /* 0x000fe20004800000 */
[----:B------:R-:W-:-:S05]  /*11c0*/  @!P0 IMAD.MOV R14, RZ, RZ, -R14 ;  /* 0x000000ffff0e8224 */ /* 0x000fca00078e0a0e */
[----:B------:R-:W0:Y:S02]  /*11d0*/  FLO.U32 R13, R13 ;  /* 0x0000000d000d7300 */ /* 0x000e2400000e0000 */
[C---:B0-----:R-:W-:Y:S02]  /*11e0*/  IADD3 R17, PT, PT, -R13.reuse, 0x1f, RZ ;  /* 0x0000001f0d117810 */ /* 0x041fe40007ffe1ff */
[----:B------:R-:W-:-:S03]  /*11f0*/  IADD3 R12, PT, PT, -R13, 0x3f, RZ ;  /* 0x0000003f0d0c7810 */ /* 0x000fc60007ffe1ff */
[----:B------:R-:W-:Y:S01]  /*1200*/  @P1 IMAD.MOV R12, RZ, RZ, R17 ;  /* 0x000000ffff0c1224 */ /* 0x000fe200078e0211 */
[----:B------:R-:W-:-:S04]  /*1210*/  SEL R17, R15, R18, P0 ;  /* 0x000000120f117207 */ /* 0x000fc80000000000 */
        /* <DEDUP_REMOVED lines=12> */
.L_x_50:
[----:B------:R-:W-:Y:S05]  /*12e0*/  BSYNC.RECONVERGENT B3 ;  /* 0x0000000000037941 */ /* 0x000fea0003800200 */
.L_x_49:
[----:B------:R-:W-:Y:S01]  /*12f0*/  IMAD.WIDE.U32 R18, R16, 0x2168c235, RZ ;  /* 0x2168c23510127825 */ /* 0x000fe200078e00ff */
[----:B------:R-:W-:-:S03]  /*1300*/  SHF.R.U32.HI R11, RZ, 0x1e, R11 ;  /* 0x0000001eff0b7819 */ /* 0x000fc6000001160b */
[----:B------:R-:W-:Y:S01]  /*1310*/  IMAD.MOV.U32 R14, RZ, RZ, R19 ;  /* 0x000000ffff0e7224 */ /* 0x000fe200078e0013 */
[----:B------:R-:W-:Y:S01]  /*1320*/  IADD3 RZ, P1, PT, R18, R18, RZ ;  /* 0x0000001212ff7210 */ /* 0x000fe20007f3e0ff */
[----:B------:R-:W-:Y:S01]  /*1330*/  IMAD.MOV.U32 R15, RZ, RZ, RZ ;  /* 0x000000ffff0f7224 */ /* 0x000fe200078e00ff */
[----:B------:R-:W-:Y:S01]  /*1340*/  LEA.HI R10, R10, R11, RZ, 0x1 ;  /* 0x0000000b0a0a7211 */ /* 0x000fe200078f08ff */
        /* <DEDUP_REMOVED lines=19> */
[----:B------:R-:W-:-:S02]  /*1480*/  @!P0 LOP3.LUT R8, R8, 0x80000000, RZ, 0x3c, !PT ;  /* 0x8000000008088812 */ /* 0x000fc400078e3cff */
[----:B------:R-:W-:Y:S01]  /*1490*/  SHF.R.U64 R16, R16, 0xa, R13 ;  /* 0x0000000a10107819 */ /* 0x000fe2000000120d */
[----:B------:R-:W-:-:S03]  /*14a0*/  IMAD.SHL.U32 R9, R9, 0x100000, RZ ;  /* 0x0010000009097824 */ /* 0x000fc600078e00ff */
[----:B------:R-:W-:-:S03]  /*14b0*/  IADD3 R16, P2, PT, R16, 0x1, RZ ;  /* 0x0000000110107810 */ /* 0x000fc60007f5e0ff */
[----:B------:R-:W-:Y:S01]  /*14c0*/  @P1 IMAD.MOV R10, RZ, RZ, -R10 ;  /* 0x000000ffff0a1224 */ /* 0x000fe200078e0a0a */
[----:B------:R-:W-:-:S04]  /*14d0*/  LEA.HI.X R13, R13, RZ, RZ, 0x16, P2 ;  /* 0x000000ff0d0d7211 */ /* 0x000fc800010fb4ff */
[--C-:B------:R-:W-:Y:S02]  /*14e0*/  SHF.R.U64 R16, R16, 0x1, R13.reuse ;  /* 0x0000000110107819 */ /* 0x100fe4000000120d */
[----:B------:R-:W-:Y:S02]  /*14f0*/  SHF.R.U32.HI R12, RZ, 0x1, R13 ;  /* 0x00000001ff0c7819 */ /* 0x000fe4000001160d */
[----:B------:R-:W-:-:S04]  /*1500*/  IADD3 R16, P2, P3, RZ, RZ, R16 ;  /* 0x000000ffff107210 */ /* 0x000fc80007b5e010 */
[----:B------:R-:W-:-:S04]  /*1510*/  IADD3.X R9, PT, PT, R9, 0x3fe00000, R12, P2, P3 ;  /* 0x3fe0000009097810 */ /* 0x000fc800017e640c */
[----:B------:R-:W-:-:S07]  /*1520*/  LOP3.LUT R17, R9, R8, RZ, 0xfc, !PT ;  /* 0x0000000809117212 */ /* 0x000fce00078efcff */
.L_x_44:
[----:B------:R-:W-:Y:S02]  /*1530*/  IMAD.MOV.U32 R8, RZ, RZ, R2 ;  /* 0x000000ffff087224 */ /* 0x000fe400078e0002 */
[----:B------:R-:W-:-:S04]  /*1540*/  IMAD.MOV.U32 R9, RZ, RZ, 0x0 ;  /* 0x00000000ff097424 */ /* 0x000fc800078e00ff */
[----:B------:R-:W-:Y:S05]  /*1550*/  RET.REL.NODEC R8 `(_Z3dftPdS_S_) ;  /* 0xffffffe808a87950 */ /* 0x000fea0003c3ffff */
.L_x_51:
        /* <DEDUP_REMOVED lines=10> */
.L_x_55:


//--------------------- .text._Z14MatrixMultiplyPfS_S_ --------------------------
	.section	.text._Z14MatrixMultiplyPfS_S_,"ax",@progbits
	.align	128
        .global         _Z14MatrixMultiplyPfS_S_
        .type           _Z14MatrixMultiplyPfS_S_,@function
        .size           _Z14MatrixMultiplyPfS_S_,(.L_x_58 - _Z14MatrixMultiplyPfS_S_)
        .other          _Z14MatrixMultiplyPfS_S_,@"STO_CUDA_ENTRY STV_DEFAULT"
_Z14MatrixMultiplyPfS_S_:
.text._Z14MatrixMultiplyPfS_S_:
[----:B------:R-:W-:Y:S01]  /*0000*/  LDC R1, c[0x0][0x37c] ;  /* 0x0000df00ff017b82 */ /* 0x000fe20000000800 */
[----:B------:R-:W0:Y:S07]  /*0010*/  S2R R9, SR_TID.Y ;  /* 0x0000000000097919 */ /* 0x000e2e0000002200 */
[----:B------:R-:W1:Y:S01]  /*0020*/  LDC.64 R2, c[0x0][0x388] ;  /* 0x0000e200ff027b82 */ /* 0x000e620000000a00 */
[----:B------:R-:W2:Y:S01]  /*0030*/  LDCU.64 UR4, c[0x0][0x358] ;  /* 0x00006b00ff0477ac */ /* 0x000ea20008000a00 */
[----:B------:R-:W1:Y:S06]  /*0040*/  S2R R8, SR_TID.X ;  /* 0x0000000000087919 */ /* 0x000e6c0000002100 */
[----:B------:R-:W3:Y:S01]  /*0050*/  LDC.64 R6, c[0x0][0x380] ;  /* 0x0000e000ff067b82 */ /* 0x000ee20000000a00 */
[----:B0-----:R-:W-:Y:S01]  /*0060*/  SHF.L.U32 R9, R9, 0x3, RZ ;  /* 0x0000000309097819 */ /* 0x001fe200000006ff */
[----:B-1----:R-:W-:-:S04]  /*0070*/  IMAD.WIDE.U32 R2, R8, 0x4, R2 ;  /* 0x0000000408027825 */ /* 0x002fc800078e0002 */
[C---:B---3--:R-:W-:Y:S01]  /*0080*/  IMAD.WIDE.U32 R6, R9.reuse, 0x4, R6 ;  /* 0x0000000409067825 */ /* 0x048fe200078e0006 */
[----:B--2---:R-:W2:Y:S04]  /*0090*/  LDG.E R5, desc[UR4][R2.64] ;  /* 0x0000000402057981 */ /* 0x004ea8000c1e1900 */
[----:B------:R-:W2:Y:S04]  /*00a0*/  LDG.E R0, desc[UR4][R6.64] ;  /* 0x0000000406007981 */ /* 0x000ea8000c1e1900 */
[----:B------:R-:W3:Y:S04]  /*00b0*/  LDG.E R14, desc[UR4][R2.64+0x20] ;  /* 0x00002004020e7981 */ /* 0x000ee8000c1e1900 */
[----:B------:R-:W3:Y:S04]  /*00c0*/  LDG.E R15, desc[UR4][R6.64+0x4] ;  /* 0x00000404060f7981 */ /* 0x000ee8000c1e1900 */
[----:B------:R-:W4:Y:S04]  /*00d0*/  LDG.E R16, desc[UR4][R2.64+0x40] ;  /* 0x0000400402107981 */ /* 0x000f28000c1e1900 */
[----:B------:R-:W4:Y:S04]  /*00e0*/  LDG.E R17, desc[UR4][R6.64+0x8] ;  /* 0x0000080406117981 */ /* 0x000f28000c1e1900 */
[----:B------:R-:W5:Y:S04]  /*00f0*/  LDG.E R18, desc[UR4][R2.64+0x60] ;  /* 0x0000600402127981 */ /* 0x000f68000c1e1900 */
        /* <DEDUP_REMOVED lines=8> */
[----:B------:R-:W5:Y:S01]  /*0180*/  LDG.E R13, desc[UR4][R2.64+0xe0] ;  /* 0x0000e004020d7981 */ /* 0x000f62000c1e1900 */
[----:B------:R-:W-:Y:S01]  /*0190*/  IADD3 R9, PT, PT, R9, R8, RZ ;  /* 0x0000000809097210 */ /* 0x000fe20007ffe0ff */
[----:B--2---:R-:W-:-:S02]  /*01a0*/  FFMA R0, R0, R5, RZ ;  /* 0x0000000500007223 */ /* 0x004fc400000000ff */
[----:B------:R-:W0:Y:S02]  /*01b0*/  LDC.64 R4, c[0x0][0x390] ;  /* 0x0000e400ff047b82 */ /* 0x000e240000000a00 */
[----:B---3--:R-:W-:-:S04]  /*01c0*/  FFMA R0, R15, R14, R0 ;  /* 0x0000000e0f007223 */ /* 0x008fc80000000000 */
[----:B----4-:R-:W-:-:S04]  /*01d0*/  FFMA R0, R17, R16, R0 ;  /* 0x0000001011007223 */ /* 0x010fc80000000000 */
[----:B-----5:R-:W-:Y:S01]  /*01e0*/  FFMA R0, R19, R18, R0 ;  /* 0x0000001213007223 */ /* 0x020fe20000000000 */
[----:B0-----:R-:W-:-:S04]  /*01f0*/  IMAD.WIDE.U32 R4, R9, 0x4, R4 ;  /* 0x0000000409047825 */ /* 0x001fc800078e0004 */
[----:B------:R-:W-:-:S04]  /*0200*/  FFMA R0, R21, R20, R0 ;  /* 0x0000001415007223 */ /* 0x000fc80000000000 */
[----:B------:R-:W-:-:S04]  /*0210*/  FFMA R0, R23, R22, R0 ;  /* 0x0000001617007223 */ /* 0x000fc80000000000 */
[----:B------:R-:W-:-:S04]  /*0220*/  FFMA R11, R11, R12, R0 ;  /* 0x0000000c0b0b7223 */ /* 0x000fc80000000000 */
[----:B------:R-:W-:-:S05]  /*0230*/  FFMA R11, R10, R13, R11 ;  /* 0x0000000d0a0b7223 */ /* 0x000fca000000000b */
[----:B------:R-:W-:Y:S01]  /*0240*/  STG.E desc[UR4][R4.64], R11 ;  /* 0x0000000b04007986 */ /* 0x000fe2000c101904 */
[----:B------:R-:W-:Y:S05]  /*0250*/  EXIT ;  /* 0x000000000000794d */ /* 0x000fea0003800000 */
.L_x_52:
        /* <DEDUP_REMOVED lines=10> */
.L_x_58:


//--------------------- .nv.global.init           --------------------------
	.section	.nv.global.init,"aw",@progbits
	.align	16
.nv.global.init:
	.type		__cudart_sin_cos_coeffs,@object
	.size		__cudart_sin_cos_coeffs,(__cudart_i2opi_d - __cudart_sin_cos_coeffs)
__cudart_sin_cos_coeffs:
        /*0000*/ 	.byte	0x46, 0xd2, 0xb0, 0x2c, 0xf1, 0xe5, 0x5a, 0xbe, 0x92, 0xe3, 0xac, 0x69, 0xe3, 0x1d, 0xc7, 0x3e
        /*0010*/ 	.byte	0xa1, 0x62, 0xdb, 0x19, 0xa0, 0x01, 0x2a, 0xbf, 0x18, 0x08, 0x11, 0x11, 0x11, 0x11, 0x81, 0x3f
        /*0020*/ 	.byte	0x54, 0x55, 0x55, 0x55, 0x55, 0x55, 0xc5, 0xbf, 0x00, 0x00, 0x00, 0x00, 0x00, 0x00, 0x00, 0x00
        /*0030*/ 	.byte	0x00, 0x00, 0x00, 0x00, 0x00, 0x00, 0x00, 0x00, 0x64, 0x81, 0xfd, 0x20, 0x83, 0xff, 0xa8, 0xbd
        /*0040*/ 	.byte	0x28, 0x85, 0xef, 0xc1, 0xa7, 0xee, 0x21, 0x3e, 0xd9, 0xe6, 0x06, 0x8e, 0x4f, 0x7e, 0x92, 0xbe
        /*0050*/ 	.byte	0xe9, 0xbc, 0xdd, 0x19, 0xa0, 0x01, 0xfa, 0x3e, 0x47, 0x5d, 0xc1, 0x16, 0x6c, 0xc1, 0x56, 0xbf
        /*0060*/ 	.byte	0x51, 0x55, 0x55, 0x55, 0x55, 0x55, 0xa5, 0x3f, 0x00, 0x00, 0x00, 0x00, 0x00, 0x00, 0xe0, 0xbf
        /*0070*/ 	.byte	0x00, 0x00, 0x00, 0x00, 0x00, 0x00, 0xf0, 0x3f, 0x00, 0x00, 0x00, 0x00, 0x00, 0x00, 0x00, 0x00
	.type		__cudart_i2opi_d,@object
	.size		__cudart_i2opi_d,(.L_0 - __cudart_i2opi_d)
__cudart_i2opi_d:
        /* <DEDUP_REMOVED lines=9> */
.L_0:


//--------------------- .nv.shared._Z3fftPdS_S_   --------------------------
	.section	.nv.shared._Z3fftPdS_S_,"aw",@nobits
	.sectionflags	@""
	.align	8
.nv.shared._Z3fftPdS_S_:
	.zero		1216


//--------------------- .nv.shared.reserved.0     --------------------------
	.section	.nv.shared.reserved.0,"aw",@nobits
	.weak		__nv_reservedSMEM_offset_0_alias
	.size		__nv_reservedSMEM_offset_0_alias, 0, 64
	.other		__nv_reservedSMEM_offset_0_alias,@"STO_CUDA_RESERVED_SHARED STV_DEFAULT"
__nv_reservedSMEM_offset_0_alias:
	.zero		0
	.zero		64


//--------------------- .nv.shared._Z3dftPdS_S_   --------------------------
	.section	.nv.shared._Z3dftPdS_S_,"aw",@nobits
	.sectionflags	@""
	.align	8
.nv.shared._Z3dftPdS_S_:
	.zero		1136


//--------------------- .nv.constant0._Z3fftPdS_S_ --------------------------
	.section	.nv.constant0._Z3fftPdS_S_,"a",@progbits
	.sectionflags	@""
	.align	4
.nv.constant0._Z3fftPdS_S_:
	.zero		920


//--------------------- .nv.constant0._Z3dftPdS_S_ --------------------------
	.section	.nv.constant0._Z3dftPdS_S_,"a",@progbits
	.sectionflags	@""
	.align	4
.nv.constant0._Z3dftPdS_S_:
	.zero		920


//--------------------- .nv.constant0._Z14MatrixMultiplyPfS_S_ --------------------------
	.section	.nv.constant0._Z14MatrixMultiplyPfS_S_,"a",@progbits
	.sectionflags	@""
	.align	4
.nv.constant0._Z14MatrixMultiplyPfS_S_:
	.zero		920


//--------------------- SYMBOLS --------------------------

	.type		.nv.reservedSmem.offset0,@object
	.size		.nv.reservedSmem.offset0,0x4
	.type		.nv.reservedSmem.cap,@object
	.size		.nv.reservedSmem.cap,0x4
